//
// Generated by NVIDIA NVVM Compiler
//
// Compiler Build ID: CL-36424714
// Cuda compilation tools, release 13.0, V13.0.88
// Based on NVVM 20.0.0
//

.version 9.0
.target sm_100
.address_size 64

	// .globl	_Z20Eout_Ein_calculationPfS_S_S_S_S_S_S_iii
.func  (.param .b64 func_retval0) __internal_accurate_pow
(
	.param .b64 __internal_accurate_pow_param_0
)
;

.visible .entry _Z20Eout_Ein_calculationPfS_S_S_S_S_S_S_iii(
	.param .u64 .ptr .align 1 _Z20Eout_Ein_calculationPfS_S_S_S_S_S_S_iii_param_0,
	.param .u64 .ptr .align 1 _Z20Eout_Ein_calculationPfS_S_S_S_S_S_S_iii_param_1,
	.param .u64 .ptr .align 1 _Z20Eout_Ein_calculationPfS_S_S_S_S_S_S_iii_param_2,
	.param .u64 .ptr .align 1 _Z20Eout_Ein_calculationPfS_S_S_S_S_S_S_iii_param_3,
	.param .u64 .ptr .align 1 _Z20Eout_Ein_calculationPfS_S_S_S_S_S_S_iii_param_4,
	.param .u64 .ptr .align 1 _Z20Eout_Ein_calculationPfS_S_S_S_S_S_S_iii_param_5,
	.param .u64 .ptr .align 1 _Z20Eout_Ein_calculationPfS_S_S_S_S_S_S_iii_param_6,
	.param .u64 .ptr .align 1 _Z20Eout_Ein_calculationPfS_S_S_S_S_S_S_iii_param_7,
	.param .u32 _Z20Eout_Ein_calculationPfS_S_S_S_S_S_S_iii_param_8,
	.param .u32 _Z20Eout_Ein_calculationPfS_S_S_S_S_S_S_iii_param_9,
	.param .u32 _Z20Eout_Ein_calculationPfS_S_S_S_S_S_S_iii_param_10
)
{
	.reg .pred 	%p<54>;
	.reg .b32 	%r<58>;
	.reg .b32 	%f<100>;
	.reg .b64 	%rd<24>;
	.reg .b64 	%fd<99>;

	ld.param.u64 	%rd7, [_Z20Eout_Ein_calculationPfS_S_S_S_S_S_S_iii_param_1];
	ld.param.u64 	%rd8, [_Z20Eout_Ein_calculationPfS_S_S_S_S_S_S_iii_param_2];
	ld.param.u64 	%rd9, [_Z20Eout_Ein_calculationPfS_S_S_S_S_S_S_iii_param_3];
	ld.param.u64 	%rd10, [_Z20Eout_Ein_calculationPfS_S_S_S_S_S_S_iii_param_4];
	ld.param.u32 	%r26, [_Z20Eout_Ein_calculationPfS_S_S_S_S_S_S_iii_param_8];
	ld.param.u32 	%r27, [_Z20Eout_Ein_calculationPfS_S_S_S_S_S_S_iii_param_9];
	ld.param.u32 	%r28, [_Z20Eout_Ein_calculationPfS_S_S_S_S_S_S_iii_param_10];
	cvta.to.global.u64 	%rd1, %rd10;
	mov.u32 	%r29, %ntid.y;
	mov.u32 	%r30, %ctaid.y;
	mov.u32 	%r31, %tid.y;
	mad.lo.s32 	%r1, %r29, %r30, %r31;
	mov.u32 	%r32, %ntid.x;
	mov.u32 	%r33, %ctaid.x;
	mov.u32 	%r34, %tid.x;
	mad.lo.s32 	%r2, %r32, %r33, %r34;
	neg.s32 	%r3, %r28;
	setp.lt.s32 	%p3, %r28, 0;
	mov.f32 	%f89, 0f00000000;
	mov.f32 	%f88, %f89;
	@%p3 bra 	$L__BB0_23;
	cvta.to.global.u64 	%rd11, %rd8;
	cvta.to.global.u64 	%rd12, %rd9;
	shl.b32 	%r35, %r28, 1;
	or.b32  	%r36, %r35, 1;
	cvt.rn.f64.u32 	%fd1, %r36;
	{
	.reg .b32 %temp; 
	mov.b64 	{%temp, %r37}, %fd1;
	}
	mov.f64 	%fd2, 0d4000000000000000;
	{
	.reg .b32 %temp; 
	mov.b64 	{%temp, %r38}, %fd2;
	}
	and.b32  	%r40, %r38, 2146435072;
	setp.eq.s32 	%p4, %r40, 1062207488;
	setp.lt.s32 	%p5, %r37, 0;
	and.pred  	%p1, %p5, %p4;
	mad.lo.s32 	%r41, %r26, %r1, %r2;
	mul.wide.s32 	%rd13, %r41, 4;
	add.s64 	%rd2, %rd11, %rd13;
	add.s64 	%rd3, %rd12, %rd13;
	and.b32  	%r4, %r28, 1;
	sub.s32 	%r5, 1, %r28;
	and.b32  	%r42, %r36, -4;
	neg.s32 	%r6, %r42;
	sub.s32 	%r7, %r2, %r28;
	mov.f32 	%f88, 0f00000000;
	mov.u32 	%r51, %r3;
	mov.f32 	%f89, %f88;
$L__BB0_2:
	setp.lt.u32 	%p6, %r28, 2;
	add.s32 	%r43, %r51, %r1;
	setp.gt.s32 	%p7, %r43, -1;
	setp.lt.s32 	%p8, %r43, %r27;
	and.pred  	%p2, %p7, %p8;
	mul.lo.s32 	%r9, %r43, %r26;
	mov.u32 	%r57, %r3;
	@%p6 bra 	$L__BB0_14;
	add.s32 	%r52, %r7, %r9;
	mov.u32 	%r53, %r7;
	mov.u32 	%r54, %r6;
	mov.u32 	%r55, %r5;
$L__BB0_4:
	.pragma "nounroll";
	setp.gt.s32 	%p9, %r53, -1;
	setp.lt.s32 	%p10, %r53, %r26;
	and.pred  	%p11, %p9, %p10;
	and.pred  	%p12, %p2, %p11;
	mul.wide.s32 	%rd14, %r52, 4;
	add.s64 	%rd4, %rd1, %rd14;
	not.pred 	%p13, %p12;
	@%p13 bra 	$L__BB0_6;
	setp.eq.s32 	%p14, %r28, 0;
	cvt.f64.f32 	%fd3, %f89;
	{ // callseq 0, 0
	.param .b64 param0;
	st.param.f64 	[param0], %fd1;
	.param .b64 retval0;
	call.uni (retval0), 
	__internal_accurate_pow, 
	(
	param0
	);
	ld.param.f64 	%fd4, [retval0];
	} // callseq 0
	neg.f64 	%fd6, %fd4;
	selp.f64 	%fd7, %fd6, %fd4, %p1;
	rcp.rn.f64 	%fd8, %fd7;
	selp.f64 	%fd9, 0d3FF0000000000000, %fd8, %p14;
	ld.global.f32 	%f41, [%rd4];
	ld.global.f32 	%f42, [%rd2];
	sub.f32 	%f43, %f41, %f42;
	cvt.f64.f32 	%fd10, %f43;
	mul.f64 	%fd11, %fd9, %fd10;
	fma.rn.f64 	%fd12, %fd11, %fd10, %fd3;
	cvt.rn.f32.f64 	%f89, %fd12;
	cvt.f64.f32 	%fd13, %f88;
	ld.global.f32 	%f44, [%rd3];
	sub.f32 	%f45, %f41, %f44;
	cvt.f64.f32 	%fd14, %f45;
	mul.f64 	%fd15, %fd9, %fd14;
	fma.rn.f64 	%fd16, %fd15, %fd14, %fd13;
	cvt.rn.f32.f64 	%f88, %fd16;
$L__BB0_6:
	add.s32 	%r44, %r53, 1;
	setp.gt.s32 	%p15, %r44, -1;
	setp.lt.s32 	%p16, %r44, %r26;
	and.pred  	%p17, %p15, %p16;
	and.pred  	%p18, %p2, %p17;
	not.pred 	%p19, %p18;
	@%p19 bra 	$L__BB0_8;
	setp.eq.s32 	%p20, %r28, 0;
	cvt.f64.f32 	%fd17, %f89;
	{ // callseq 1, 0
	.param .b64 param0;
	st.param.f64 	[param0], %fd1;
	.param .b64 retval0;
	call.uni (retval0), 
	__internal_accurate_pow, 
	(
	param0
	);
	ld.param.f64 	%fd18, [retval0];
	} // callseq 1
	neg.f64 	%fd20, %fd18;
	selp.f64 	%fd21, %fd20, %fd18, %p1;
	rcp.rn.f64 	%fd22, %fd21;
	selp.f64 	%fd23, 0d3FF0000000000000, %fd22, %p20;
	ld.global.f32 	%f46, [%rd4+4];
	ld.global.f32 	%f47, [%rd2];
	sub.f32 	%f48, %f46, %f47;
	cvt.f64.f32 	%fd24, %f48;
	mul.f64 	%fd25, %fd23, %fd24;
	fma.rn.f64 	%fd26, %fd25, %fd24, %fd17;
	cvt.rn.f32.f64 	%f89, %fd26;
	cvt.f64.f32 	%fd27, %f88;
	ld.global.f32 	%f49, [%rd3];
	sub.f32 	%f50, %f46, %f49;
	cvt.f64.f32 	%fd28, %f50;
	mul.f64 	%fd29, %fd23, %fd28;
	fma.rn.f64 	%fd30, %fd29, %fd28, %fd27;
	cvt.rn.f32.f64 	%f88, %fd30;
$L__BB0_8:
	add.s32 	%r45, %r53, 2;
	setp.gt.s32 	%p21, %r45, -1;
	setp.lt.s32 	%p22, %r45, %r26;
	and.pred  	%p23, %p21, %p22;
	and.pred  	%p24, %p2, %p23;
	not.pred 	%p25, %p24;
	@%p25 bra 	$L__BB0_10;
	setp.eq.s32 	%p26, %r28, 0;
	cvt.f64.f32 	%fd31, %f89;
	{ // callseq 2, 0
	.param .b64 param0;
	st.param.f64 	[param0], %fd1;
	.param .b64 retval0;
	call.uni (retval0), 
	__internal_accurate_pow, 
	(
	param0
	);
	ld.param.f64 	%fd32, [retval0];
	} // callseq 2
	neg.f64 	%fd34, %fd32;
	selp.f64 	%fd35, %fd34, %fd32, %p1;
	rcp.rn.f64 	%fd36, %fd35;
	selp.f64 	%fd37, 0d3FF0000000000000, %fd36, %p26;
	ld.global.f32 	%f51, [%rd4+8];
	ld.global.f32 	%f52, [%rd2];
	sub.f32 	%f53, %f51, %f52;
	cvt.f64.f32 	%fd38, %f53;
	mul.f64 	%fd39, %fd37, %fd38;
	fma.rn.f64 	%fd40, %fd39, %fd38, %fd31;
	cvt.rn.f32.f64 	%f89, %fd40;
	cvt.f64.f32 	%fd41, %f88;
	ld.global.f32 	%f54, [%rd3];
	sub.f32 	%f55, %f51, %f54;
	cvt.f64.f32 	%fd42, %f55;
	mul.f64 	%fd43, %fd37, %fd42;
	fma.rn.f64 	%fd44, %fd43, %fd42, %fd41;
	cvt.rn.f32.f64 	%f88, %fd44;
$L__BB0_10:
	add.s32 	%r46, %r53, 3;
	setp.gt.s32 	%p27, %r46, -1;
	setp.lt.s32 	%p28, %r46, %r26;
	and.pred  	%p29, %p27, %p28;
	and.pred  	%p30, %p2, %p29;
	not.pred 	%p31, %p30;
	@%p31 bra 	$L__BB0_12;
	setp.eq.s32 	%p32, %r28, 0;
	cvt.f64.f32 	%fd45, %f89;
	{ // callseq 3, 0
	.param .b64 param0;
	st.param.f64 	[param0], %fd1;
	.param .b64 retval0;
	call.uni (retval0), 
	__internal_accurate_pow, 
	(
	param0
	);
	ld.param.f64 	%fd46, [retval0];
	} // callseq 3
	neg.f64 	%fd48, %fd46;
	selp.f64 	%fd49, %fd48, %fd46, %p1;
	rcp.rn.f64 	%fd50, %fd49;
	selp.f64 	%fd51, 0d3FF0000000000000, %fd50, %p32;
	ld.global.f32 	%f56, [%rd4+12];
	ld.global.f32 	%f57, [%rd2];
	sub.f32 	%f58, %f56, %f57;
	cvt.f64.f32 	%fd52, %f58;
	mul.f64 	%fd53, %fd51, %fd52;
	fma.rn.f64 	%fd54, %fd53, %fd52, %fd45;
	cvt.rn.f32.f64 	%f89, %fd54;
	cvt.f64.f32 	%fd55, %f88;
	ld.global.f32 	%f59, [%rd3];
	sub.f32 	%f60, %f56, %f59;
	cvt.f64.f32 	%fd56, %f60;
	mul.f64 	%fd57, %fd51, %fd56;
	fma.rn.f64 	%fd58, %fd57, %fd56, %fd55;
	cvt.rn.f32.f64 	%f88, %fd58;
$L__BB0_12:
	add.s32 	%r55, %r55, 4;
	add.s32 	%r54, %r54, 4;
	add.s32 	%r53, %r53, 4;
	add.s32 	%r52, %r52, 4;
	setp.ne.s32 	%p33, %r54, 0;
	@%p33 bra 	$L__BB0_4;
	add.s32 	%r57, %r55, -1;
$L__BB0_14:
	setp.eq.s32 	%p34, %r4, 0;
	@%p34 bra 	$L__BB0_20;
	add.s32 	%r21, %r57, %r2;
	setp.gt.s32 	%p35, %r21, -1;
	setp.lt.s32 	%p36, %r21, %r26;
	and.pred  	%p37, %p35, %p36;
	and.pred  	%p39, %p2, %p37;
	add.s32 	%r47, %r21, %r9;
	mul.wide.s32 	%rd15, %r47, 4;
	add.s64 	%rd5, %rd1, %rd15;
	not.pred 	%p40, %p39;
	@%p40 bra 	$L__BB0_17;
	cvt.f64.f32 	%fd59, %f89;
	{ // callseq 4, 0
	.param .b64 param0;
	st.param.f64 	[param0], %fd1;
	.param .b64 retval0;
	call.uni (retval0), 
	__internal_accurate_pow, 
	(
	param0
	);
	ld.param.f64 	%fd60, [retval0];
	} // callseq 4
	neg.f64 	%fd62, %fd60;
	selp.f64 	%fd63, %fd62, %fd60, %p1;
	rcp.rn.f64 	%fd64, %fd63;
	ld.global.f32 	%f61, [%rd5];
	ld.global.f32 	%f62, [%rd2];
	sub.f32 	%f63, %f61, %f62;
	cvt.f64.f32 	%fd65, %f63;
	mul.f64 	%fd66, %fd64, %fd65;
	fma.rn.f64 	%fd67, %fd66, %fd65, %fd59;
	cvt.rn.f32.f64 	%f89, %fd67;
	cvt.f64.f32 	%fd68, %f88;
	ld.global.f32 	%f64, [%rd3];
	sub.f32 	%f65, %f61, %f64;
	cvt.f64.f32 	%fd69, %f65;
	mul.f64 	%fd70, %fd64, %fd69;
	fma.rn.f64 	%fd71, %fd70, %fd69, %fd68;
	cvt.rn.f32.f64 	%f88, %fd71;
$L__BB0_17:
	add.s32 	%r48, %r21, 1;
	setp.gt.s32 	%p41, %r48, -1;
	setp.lt.s32 	%p42, %r48, %r26;
	and.pred  	%p43, %p41, %p42;
	and.pred  	%p44, %p2, %p43;
	not.pred 	%p45, %p44;
	@%p45 bra 	$L__BB0_19;
	cvt.f64.f32 	%fd72, %f89;
	{ // callseq 5, 0
	.param .b64 param0;
	st.param.f64 	[param0], %fd1;
	.param .b64 retval0;
	call.uni (retval0), 
	__internal_accurate_pow, 
	(
	param0
	);
	ld.param.f64 	%fd73, [retval0];
	} // callseq 5
	neg.f64 	%fd75, %fd73;
	selp.f64 	%fd76, %fd75, %fd73, %p1;
	rcp.rn.f64 	%fd77, %fd76;
	ld.global.f32 	%f66, [%rd5+4];
	ld.global.f32 	%f67, [%rd2];
	sub.f32 	%f68, %f66, %f67;
	cvt.f64.f32 	%fd78, %f68;
	mul.f64 	%fd79, %fd77, %fd78;
	fma.rn.f64 	%fd80, %fd79, %fd78, %fd72;
	cvt.rn.f32.f64 	%f89, %fd80;
	cvt.f64.f32 	%fd81, %f88;
	ld.global.f32 	%f69, [%rd3];
	sub.f32 	%f70, %f66, %f69;
	cvt.f64.f32 	%fd82, %f70;
	mul.f64 	%fd83, %fd77, %fd82;
	fma.rn.f64 	%fd84, %fd83, %fd82, %fd81;
	cvt.rn.f32.f64 	%f88, %fd84;
$L__BB0_19:
	add.s32 	%r57, %r57, 2;
$L__BB0_20:
	add.s32 	%r24, %r57, %r2;
	setp.gt.s32 	%p46, %r24, -1;
	setp.lt.s32 	%p47, %r24, %r26;
	and.pred  	%p48, %p46, %p47;
	and.pred  	%p50, %p2, %p48;
	not.pred 	%p51, %p50;
	@%p51 bra 	$L__BB0_22;
	setp.eq.s32 	%p52, %r28, 0;
	cvt.f64.f32 	%fd85, %f89;
	{ // callseq 6, 0
	.param .b64 param0;
	st.param.f64 	[param0], %fd1;
	.param .b64 retval0;
	call.uni (retval0), 
	__internal_accurate_pow, 
	(
	param0
	);
	ld.param.f64 	%fd86, [retval0];
	} // callseq 6
	neg.f64 	%fd88, %fd86;
	selp.f64 	%fd89, %fd88, %fd86, %p1;
	rcp.rn.f64 	%fd90, %fd89;
	selp.f64 	%fd91, 0d3FF0000000000000, %fd90, %p52;
	add.s32 	%r49, %r24, %r9;
	mul.wide.s32 	%rd16, %r49, 4;
	add.s64 	%rd17, %rd1, %rd16;
	ld.global.f32 	%f71, [%rd17];
	ld.global.f32 	%f72, [%rd2];
	sub.f32 	%f73, %f71, %f72;
	cvt.f64.f32 	%fd92, %f73;
	mul.f64 	%fd93, %fd91, %fd92;
	fma.rn.f64 	%fd94, %fd93, %fd92, %fd85;
	cvt.rn.f32.f64 	%f89, %fd94;
	cvt.f64.f32 	%fd95, %f88;
	ld.global.f32 	%f74, [%rd3];
	sub.f32 	%f75, %f71, %f74;
	cvt.f64.f32 	%fd96, %f75;
	mul.f64 	%fd97, %fd91, %fd96;
	fma.rn.f64 	%fd98, %fd97, %fd96, %fd95;
	cvt.rn.f32.f64 	%f88, %fd98;
$L__BB0_22:
	add.s32 	%r25, %r51, 1;
	setp.ne.s32 	%p53, %r51, %r28;
	mov.u32 	%r51, %r25;
	@%p53 bra 	$L__BB0_2;
$L__BB0_23:
	ld.param.u64 	%rd23, [_Z20Eout_Ein_calculationPfS_S_S_S_S_S_S_iii_param_0];
	cvta.to.global.u64 	%rd18, %rd23;
	cvta.to.global.u64 	%rd19, %rd7;
	mad.lo.s32 	%r50, %r26, %r1, %r2;
	mul.wide.s32 	%rd20, %r50, 4;
	add.s64 	%rd21, %rd18, %rd20;
	st.global.f32 	[%rd21], %f89;
	add.s64 	%rd22, %rd19, %rd20;
	st.global.f32 	[%rd22], %f88;
	ret;

}
	// .globl	_Z22Convolution__on_devicePfS_S_iiii
.visible .entry _Z22Convolution__on_devicePfS_S_iiii(
	.param .u64 .ptr .align 1 _Z22Convolution__on_devicePfS_S_iiii_param_0,
	.param .u64 .ptr .align 1 _Z22Convolution__on_devicePfS_S_iiii_param_1,
	.param .u64 .ptr .align 1 _Z22Convolution__on_devicePfS_S_iiii_param_2,
	.param .u32 _Z22Convolution__on_devicePfS_S_iiii_param_3,
	.param .u32 _Z22Convolution__on_devicePfS_S_iiii_param_4,
	.param .u32 _Z22Convolution__on_devicePfS_S_iiii_param_5,
	.param .u32 _Z22Convolution__on_devicePfS_S_iiii_param_6
)
{
	.reg .pred 	%p<13>;
	.reg .b32 	%r<41>;
	.reg .b32 	%f<71>;
	.reg .b64 	%rd<55>;

	ld.param.u64 	%rd14, [_Z22Convolution__on_devicePfS_S_iiii_param_1];
	ld.param.u64 	%rd15, [_Z22Convolution__on_devicePfS_S_iiii_param_2];
	ld.param.s32 	%rd5, [_Z22Convolution__on_devicePfS_S_iiii_param_4];
	ld.param.u32 	%r18, [_Z22Convolution__on_devicePfS_S_iiii_param_5];
	ld.param.u32 	%r17, [_Z22Convolution__on_devicePfS_S_iiii_param_6];
	cvta.to.global.u64 	%rd1, %rd15;
	cvta.to.global.u64 	%rd2, %rd14;
	mov.u32 	%r19, %ntid.y;
	mov.u32 	%r20, %ctaid.y;
	mov.u32 	%r21, %tid.y;
	mad.lo.s32 	%r22, %r19, %r20, %r21;
	cvt.u64.u32 	%rd3, %r22;
	mov.u32 	%r23, %ntid.x;
	mov.u32 	%r24, %ctaid.x;
	mov.u32 	%r25, %tid.x;
	mad.lo.s32 	%r26, %r23, %r24, %r25;
	cvt.u64.u32 	%rd4, %r26;
	setp.ge.u32 	%p1, %r22, %r18;
	setp.ge.u64 	%p2, %rd4, %rd5;
	or.pred  	%p3, %p1, %p2;
	@%p3 bra 	$L__BB1_16;
	setp.lt.s32 	%p4, %r17, 1;
	mov.f32 	%f69, 0f00000000;
	@%p4 bra 	$L__BB1_15;
	and.b32  	%r1, %r17, 7;
	and.b32  	%r2, %r17, 3;
	and.b32  	%r3, %r17, 2147483640;
	and.b32  	%r4, %r17, 1;
	neg.s32 	%r5, %r3;
	mov.f32 	%f69, 0f00000000;
	mov.b32 	%r36, 0;
$L__BB1_3:
	ld.param.u32 	%r35, [_Z22Convolution__on_devicePfS_S_iiii_param_3];
	setp.lt.u32 	%p5, %r17, 8;
	cvt.u32.u64 	%r29, %rd3;
	add.s32 	%r30, %r36, %r29;
	cvt.u64.u32 	%rd16, %r30;
	cvt.s64.s32 	%rd17, %r35;
	mad.lo.s64 	%rd6, %rd16, %rd17, %rd4;
	mul.lo.s32 	%r7, %r36, %r17;
	mov.b32 	%r39, 0;
	@%p5 bra 	$L__BB1_6;
	shl.b64 	%rd18, %rd6, 2;
	add.s64 	%rd19, %rd2, %rd18;
	add.s64 	%rd54, %rd19, 16;
	mul.wide.u32 	%rd20, %r7, 4;
	add.s64 	%rd21, %rd1, %rd20;
	add.s64 	%rd53, %rd21, 16;
	mov.u32 	%r37, %r5;
$L__BB1_5:
	.pragma "nounroll";
	ld.global.f32 	%f18, [%rd54+-16];
	ld.global.f32 	%f19, [%rd53+-16];
	fma.rn.f32 	%f20, %f18, %f19, %f69;
	ld.global.f32 	%f21, [%rd54+-12];
	ld.global.f32 	%f22, [%rd53+-12];
	fma.rn.f32 	%f23, %f21, %f22, %f20;
	ld.global.f32 	%f24, [%rd54+-8];
	ld.global.f32 	%f25, [%rd53+-8];
	fma.rn.f32 	%f26, %f24, %f25, %f23;
	ld.global.f32 	%f27, [%rd54+-4];
	ld.global.f32 	%f28, [%rd53+-4];
	fma.rn.f32 	%f29, %f27, %f28, %f26;
	ld.global.f32 	%f30, [%rd54];
	ld.global.f32 	%f31, [%rd53];
	fma.rn.f32 	%f32, %f30, %f31, %f29;
	ld.global.f32 	%f33, [%rd54+4];
	ld.global.f32 	%f34, [%rd53+4];
	fma.rn.f32 	%f35, %f33, %f34, %f32;
	ld.global.f32 	%f36, [%rd54+8];
	ld.global.f32 	%f37, [%rd53+8];
	fma.rn.f32 	%f38, %f36, %f37, %f35;
	ld.global.f32 	%f39, [%rd54+12];
	ld.global.f32 	%f40, [%rd53+12];
	fma.rn.f32 	%f69, %f39, %f40, %f38;
	add.s32 	%r37, %r37, 8;
	add.s64 	%rd54, %rd54, 32;
	add.s64 	%rd53, %rd53, 32;
	setp.ne.s32 	%p6, %r37, 0;
	mov.u32 	%r39, %r3;
	@%p6 bra 	$L__BB1_5;
$L__BB1_6:
	setp.eq.s32 	%p7, %r1, 0;
	@%p7 bra 	$L__BB1_14;
	add.s32 	%r31, %r1, -1;
	setp.lt.u32 	%p8, %r31, 3;
	@%p8 bra 	$L__BB1_9;
	cvt.u64.u32 	%rd22, %r39;
	add.s64 	%rd23, %rd6, %rd22;
	shl.b64 	%rd24, %rd23, 2;
	add.s64 	%rd25, %rd2, %rd24;
	ld.global.f32 	%f42, [%rd25];
	add.s32 	%r32, %r39, %r7;
	mul.wide.u32 	%rd26, %r32, 4;
	add.s64 	%rd27, %rd1, %rd26;
	ld.global.f32 	%f43, [%rd27];
	fma.rn.f32 	%f44, %f42, %f43, %f69;
	ld.global.f32 	%f45, [%rd25+4];
	cvt.u64.u32 	%rd28, %r7;
	add.s64 	%rd29, %rd22, %rd28;
	shl.b64 	%rd30, %rd29, 2;
	add.s64 	%rd31, %rd1, %rd30;
	ld.global.f32 	%f46, [%rd31+4];
	fma.rn.f32 	%f47, %f45, %f46, %f44;
	ld.global.f32 	%f48, [%rd25+8];
	ld.global.f32 	%f49, [%rd31+8];
	fma.rn.f32 	%f50, %f48, %f49, %f47;
	ld.global.f32 	%f51, [%rd25+12];
	ld.global.f32 	%f52, [%rd31+12];
	fma.rn.f32 	%f69, %f51, %f52, %f50;
	add.s32 	%r39, %r39, 4;
$L__BB1_9:
	setp.eq.s32 	%p9, %r2, 0;
	@%p9 bra 	$L__BB1_14;
	setp.eq.s32 	%p10, %r2, 1;
	@%p10 bra 	$L__BB1_12;
	cvt.u64.u32 	%rd32, %r39;
	add.s64 	%rd33, %rd6, %rd32;
	shl.b64 	%rd34, %rd33, 2;
	add.s64 	%rd35, %rd2, %rd34;
	ld.global.f32 	%f54, [%rd35];
	add.s32 	%r33, %r39, %r7;
	mul.wide.u32 	%rd36, %r33, 4;
	add.s64 	%rd37, %rd1, %rd36;
	ld.global.f32 	%f55, [%rd37];
	fma.rn.f32 	%f56, %f54, %f55, %f69;
	ld.global.f32 	%f57, [%rd35+4];
	cvt.u64.u32 	%rd38, %r7;
	add.s64 	%rd39, %rd32, %rd38;
	shl.b64 	%rd40, %rd39, 2;
	add.s64 	%rd41, %rd1, %rd40;
	ld.global.f32 	%f58, [%rd41+4];
	fma.rn.f32 	%f69, %f57, %f58, %f56;
	add.s32 	%r39, %r39, 2;
$L__BB1_12:
	setp.eq.s32 	%p11, %r4, 0;
	@%p11 bra 	$L__BB1_14;
	cvt.u64.u32 	%rd42, %r39;
	add.s64 	%rd43, %rd6, %rd42;
	shl.b64 	%rd44, %rd43, 2;
	add.s64 	%rd45, %rd2, %rd44;
	ld.global.f32 	%f59, [%rd45];
	add.s32 	%r34, %r39, %r7;
	mul.wide.u32 	%rd46, %r34, 4;
	add.s64 	%rd47, %rd1, %rd46;
	ld.global.f32 	%f60, [%rd47];
	fma.rn.f32 	%f69, %f59, %f60, %f69;
$L__BB1_14:
	add.s32 	%r36, %r36, 1;
	setp.ne.s32 	%p12, %r36, %r17;
	@%p12 bra 	$L__BB1_3;
$L__BB1_15:
	ld.param.u64 	%rd52, [_Z22Convolution__on_devicePfS_S_iiii_param_0];
	mad.lo.s64 	%rd48, %rd5, %rd3, %rd4;
	cvta.to.global.u64 	%rd49, %rd52;
	shl.b64 	%rd50, %rd48, 2;
	add.s64 	%rd51, %rd49, %rd50;
	st.global.f32 	[%rd51], %f69;
$L__BB1_16:
	ret;

}
.func  (.param .b64 func_retval0) __internal_accurate_pow(
	.param .b64 __internal_accurate_pow_param_0
)
{
	.reg .pred 	%p<8>;
	.reg .b32 	%r<49>;
	.reg .b32 	%f<3>;
	.reg .b64 	%fd<109>;

	ld.param.f64 	%fd10, [__internal_accurate_pow_param_0];
	{
	.reg .b32 %temp; 
	mov.b64 	{%temp, %r46}, %fd10;
	}
	{
	.reg .b32 %temp; 
	mov.b64 	{%r45, %temp}, %fd10;
	}
	shr.u32 	%r47, %r46, 20;
	setp.gt.u32 	%p1, %r46, 1048575;
	@%p1 bra 	$L__BB2_2;
	mul.f64 	%fd11, %fd10, 0d4350000000000000;
	{
	.reg .b32 %temp; 
	mov.b64 	{%temp, %r46}, %fd11;
	}
	{
	.reg .b32 %temp; 
	mov.b64 	{%r45, %temp}, %fd11;
	}
	shr.u32 	%r16, %r46, 20;
	add.s32 	%r47, %r16, -54;
$L__BB2_2:
	add.s32 	%r48, %r47, -1023;
	and.b32  	%r17, %r46, -2146435073;
	or.b32  	%r18, %r17, 1072693248;
	mov.b64 	%fd107, {%r45, %r18};
	setp.lt.u32 	%p2, %r18, 1073127583;
	@%p2 bra 	$L__BB2_4;
	{
	.reg .b32 %temp; 
	mov.b64 	{%r19, %temp}, %fd107;
	}
	{
	.reg .b32 %temp; 
	mov.b64 	{%temp, %r20}, %fd107;
	}
	add.s32 	%r21, %r20, -1048576;
	mov.b64 	%fd107, {%r19, %r21};
	add.s32 	%r48, %r47, -1022;
$L__BB2_4:
	add.f64 	%fd12, %fd107, 0dBFF0000000000000;
	add.f64 	%fd13, %fd107, 0d3FF0000000000000;
	rcp.approx.ftz.f64 	%fd14, %fd13;
	neg.f64 	%fd15, %fd13;
	fma.rn.f64 	%fd16, %fd15, %fd14, 0d3FF0000000000000;
	fma.rn.f64 	%fd17, %fd16, %fd16, %fd16;
	fma.rn.f64 	%fd18, %fd17, %fd14, %fd14;
	mul.f64 	%fd19, %fd12, %fd18;
	fma.rn.f64 	%fd20, %fd12, %fd18, %fd19;
	mul.f64 	%fd21, %fd20, %fd20;
	fma.rn.f64 	%fd22, %fd21, 0d3EB0F5FF7D2CAFE2, 0d3ED0F5D241AD3B5A;
	fma.rn.f64 	%fd23, %fd22, %fd21, 0d3EF3B20A75488A3F;
	fma.rn.f64 	%fd24, %fd23, %fd21, 0d3F1745CDE4FAECD5;
	fma.rn.f64 	%fd25, %fd24, %fd21, 0d3F3C71C7258A578B;
	fma.rn.f64 	%fd26, %fd25, %fd21, 0d3F6249249242B910;
	fma.rn.f64 	%fd27, %fd26, %fd21, 0d3F89999999999DFB;
	sub.f64 	%fd28, %fd12, %fd20;
	add.f64 	%fd29, %fd28, %fd28;
	neg.f64 	%fd30, %fd20;
	fma.rn.f64 	%fd31, %fd30, %fd12, %fd29;
	mul.f64 	%fd32, %fd18, %fd31;
	fma.rn.f64 	%fd33, %fd21, %fd27, 0d3FB5555555555555;
	mov.f64 	%fd34, 0d3FB5555555555555;
	sub.f64 	%fd35, %fd34, %fd33;
	fma.rn.f64 	%fd36, %fd21, %fd27, %fd35;
	add.f64 	%fd37, %fd36, 0dBC46A4CB00B9E7B0;
	add.f64 	%fd38, %fd33, %fd37;
	sub.f64 	%fd39, %fd33, %fd38;
	add.f64 	%fd40, %fd37, %fd39;
	mul.rn.f64 	%fd41, %fd20, %fd20;
	neg.f64 	%fd42, %fd41;
	fma.rn.f64 	%fd43, %fd20, %fd20, %fd42;
	{
	.reg .b32 %temp; 
	mov.b64 	{%r22, %temp}, %fd32;
	}
	{
	.reg .b32 %temp; 
	mov.b64 	{%temp, %r23}, %fd32;
	}
	add.s32 	%r24, %r23, 1048576;
	mov.b64 	%fd44, {%r22, %r24};
	fma.rn.f64 	%fd45, %fd20, %fd44, %fd43;
	mul.rn.f64 	%fd46, %fd41, %fd20;
	neg.f64 	%fd47, %fd46;
	fma.rn.f64 	%fd48, %fd41, %fd20, %fd47;
	fma.rn.f64 	%fd49, %fd41, %fd32, %fd48;
	fma.rn.f64 	%fd50, %fd45, %fd20, %fd49;
	mul.rn.f64 	%fd51, %fd38, %fd46;
	neg.f64 	%fd52, %fd51;
	fma.rn.f64 	%fd53, %fd38, %fd46, %fd52;
	fma.rn.f64 	%fd54, %fd38, %fd50, %fd53;
	fma.rn.f64 	%fd55, %fd40, %fd46, %fd54;
	add.f64 	%fd56, %fd51, %fd55;
	sub.f64 	%fd57, %fd51, %fd56;
	add.f64 	%fd58, %fd55, %fd57;
	add.f64 	%fd59, %fd20, %fd56;
	sub.f64 	%fd60, %fd20, %fd59;
	add.f64 	%fd61, %fd56, %fd60;
	add.f64 	%fd62, %fd58, %fd61;
	add.f64 	%fd63, %fd32, %fd62;
	add.f64 	%fd64, %fd59, %fd63;
	sub.f64 	%fd65, %fd59, %fd64;
	add.f64 	%fd66, %fd63, %fd65;
	xor.b32  	%r25, %r48, -2147483648;
	mov.b32 	%r26, 1127219200;
	mov.b64 	%fd67, {%r25, %r26};
	mov.b32 	%r27, -2147483648;
	mov.b64 	%fd68, {%r27, %r26};
	sub.f64 	%fd69, %fd67, %fd68;
	fma.rn.f64 	%fd70, %fd69, 0d3FE62E42FEFA39EF, %fd64;
	fma.rn.f64 	%fd71, %fd69, 0dBFE62E42FEFA39EF, %fd70;
	sub.f64 	%fd72, %fd71, %fd64;
	sub.f64 	%fd73, %fd66, %fd72;
	fma.rn.f64 	%fd74, %fd69, 0d3C7ABC9E3B39803F, %fd73;
	add.f64 	%fd75, %fd70, %fd74;
	sub.f64 	%fd76, %fd70, %fd75;
	add.f64 	%fd77, %fd74, %fd76;
	mov.f64 	%fd78, 0d4000000000000000;
	{
	.reg .b32 %temp; 
	mov.b64 	{%temp, %r28}, %fd78;
	}
	{
	.reg .b32 %temp; 
	mov.b64 	{%r29, %temp}, %fd78;
	}
	shl.b32 	%r30, %r28, 1;
	setp.gt.u32 	%p3, %r30, -33554433;
	and.b32  	%r31, %r28, -15728641;
	selp.b32 	%r32, %r31, %r28, %p3;
	mov.b64 	%fd79, {%r29, %r32};
	mul.rn.f64 	%fd80, %fd75, %fd79;
	neg.f64 	%fd81, %fd80;
	fma.rn.f64 	%fd82, %fd75, %fd79, %fd81;
	fma.rn.f64 	%fd83, %fd77, %fd79, %fd82;
	add.f64 	%fd4, %fd80, %fd83;
	sub.f64 	%fd84, %fd80, %fd4;
	add.f64 	%fd5, %fd83, %fd84;
	fma.rn.f64 	%fd85, %fd4, 0d3FF71547652B82FE, 0d4338000000000000;
	{
	.reg .b32 %temp; 
	mov.b64 	{%r13, %temp}, %fd85;
	}
	mov.f64 	%fd86, 0dC338000000000000;
	add.rn.f64 	%fd87, %fd85, %fd86;
	fma.rn.f64 	%fd88, %fd87, 0dBFE62E42FEFA39EF, %fd4;
	fma.rn.f64 	%fd89, %fd87, 0dBC7ABC9E3B39803F, %fd88;
	fma.rn.f64 	%fd90, %fd89, 0d3E5ADE1569CE2BDF, 0d3E928AF3FCA213EA;
	fma.rn.f64 	%fd91, %fd90, %fd89, 0d3EC71DEE62401315;
	fma.rn.f64 	%fd92, %fd91, %fd89, 0d3EFA01997C89EB71;
	fma.rn.f64 	%fd93, %fd92, %fd89, 0d3F2A01A014761F65;
	fma.rn.f64 	%fd94, %fd93, %fd89, 0d3F56C16C1852B7AF;
	fma.rn.f64 	%fd95, %fd94, %fd89, 0d3F81111111122322;
	fma.rn.f64 	%fd96, %fd95, %fd89, 0d3FA55555555502A1;
	fma.rn.f64 	%fd97, %fd96, %fd89, 0d3FC5555555555511;
	fma.rn.f64 	%fd98, %fd97, %fd89, 0d3FE000000000000B;
	fma.rn.f64 	%fd99, %fd98, %fd89, 0d3FF0000000000000;
	fma.rn.f64 	%fd100, %fd99, %fd89, 0d3FF0000000000000;
	{
	.reg .b32 %temp; 
	mov.b64 	{%r14, %temp}, %fd100;
	}
	{
	.reg .b32 %temp; 
	mov.b64 	{%temp, %r15}, %fd100;
	}
	shl.b32 	%r33, %r13, 20;
	add.s32 	%r34, %r33, %r15;
	mov.b64 	%fd108, {%r14, %r34};
	{
	.reg .b32 %temp; 
	mov.b64 	{%temp, %r35}, %fd4;
	}
	mov.b32 	%f2, %r35;
	abs.f32 	%f1, %f2;
	setp.lt.f32 	%p4, %f1, 0f4086232B;
	@%p4 bra 	$L__BB2_7;
	setp.lt.f64 	%p5, %fd4, 0d0000000000000000;
	add.f64 	%fd101, %fd4, 0d7FF0000000000000;
	selp.f64 	%fd108, 0d0000000000000000, %fd101, %p5;
	setp.geu.f32 	%p6, %f1, 0f40874800;
	@%p6 bra 	$L__BB2_7;
	shr.u32 	%r36, %r13, 31;
	add.s32 	%r37, %r13, %r36;
	shr.s32 	%r38, %r37, 1;
	shl.b32 	%r39, %r38, 20;
	add.s32 	%r40, %r15, %r39;
	mov.b64 	%fd102, {%r14, %r40};
	sub.s32 	%r41, %r13, %r38;
	shl.b32 	%r42, %r41, 20;
	add.s32 	%r43, %r42, 1072693248;
	mov.b32 	%r44, 0;
	mov.b64 	%fd103, {%r44, %r43};
	mul.f64 	%fd108, %fd103, %fd102;
$L__BB2_7:
	abs.f64 	%fd104, %fd108;
	setp.eq.f64 	%p7, %fd104, 0d7FF0000000000000;
	fma.rn.f64 	%fd105, %fd108, %fd5, %fd108;
	selp.f64 	%fd106, %fd108, %fd105, %p7;
	st.param.f64 	[func_retval0], %fd106;
	ret;

}


// ===== COMPILED SASS (sm_100) =====

	.target	sm_100

	.elftype	@"ET_EXEC"


//--------------------- .note.nv.tkinfo           --------------------------
	.section	.note.nv.tkinfo,"",@"SHT_NOTE"
	.sectionflags	@"SHF_NOTE_NV_TKINFO"
	.tkinfo
        /*0018*/ 	.word	0x00000002
        /*0030*/ 	.string	""
        /*0030*/ 	.string	"ptxas"
        /*0030*/ 	.string	"Cuda compilation tools, release 13.0, V13.0.88"
        /*0030*/ 	.string	"Build cuda_13.0.r13.0/compiler.36424714_0"
        /*0030*/ 	.string	"-arch sm_100 -m 64 "



//--------------------- .note.nv.cuinfo           --------------------------
	.section	.note.nv.cuinfo,"",@"SHT_NOTE"
	.sectionflags	@"SHF_NOTE_NV_CUINFO"
        /*0018*/ 	.short	0x0002
        /*001a*/ 	.short	0x0064
        /*001c*/ 	.short	0x0082
	.zero		2


//--------------------- .nv.info                  --------------------------
	.section	.nv.info,"",@"SHT_CUDA_INFO"
	.align	4


	//----- nvinfo : EIATTR_REGCOUNT
	.align		4
        /*0000*/ 	.byte	0x04, 0x2f
        /*0002*/ 	.short	(.L_1 - .L_0)
	.align		4
.L_0:
        /*0004*/ 	.word	index@(_Z20Eout_Ein_calculationPfS_S_S_S_S_S_S_iii)
        /*0008*/ 	.word	0x00000028


	//----- nvinfo : EIATTR_FRAME_SIZE
	.align		4
.L_1:
        /*000c*/ 	.byte	0x04, 0x11
        /*000e*/ 	.short	(.L_3 - .L_2)
	.align		4
.L_2:
        /*0010*/ 	.word	index@($_Z20Eout_Ein_calculationPfS_S_S_S_S_S_S_iii$__internal_accurate_pow)
        /*0014*/ 	.word	0x00000000


	//----- nvinfo : EIATTR_FRAME_SIZE
	.align		4
.L_3:
        /*0018*/ 	.byte	0x04, 0x11
        /*001a*/ 	.short	(.L_5 - .L_4)
	.align		4
.L_4:
        /*001c*/ 	.word	index@($__internal_0_$__cuda_sm20_dblrcp_rn_slowpath_v3)
        /*0020*/ 	.word	0x00000000


	//----- nvinfo : EIATTR_FRAME_SIZE
	.align		4
.L_5:
        /*0024*/ 	.byte	0x04, 0x11
        /*0026*/ 	.short	(.L_7 - .L_6)
	.align		4
.L_6:
        /*0028*/ 	.word	index@(_Z20Eout_Ein_calculationPfS_S_S_S_S_S_S_iii)
        /*002c*/ 	.word	0x00000000


	//----- nvinfo : EIATTR_REGCOUNT
	.align		4
.L_7:
        /*0030*/ 	.byte	0x04, 0x2f
        /*0032*/ 	.short	(.L_9 - .L_8)
	.align		4
.L_8:
        /*0034*/ 	.word	index@(_Z22Convolution__on_devicePfS_S_iiii)
        /*0038*/ 	.word	0x0000001d


	//----- nvinfo : EIATTR_FRAME_SIZE
	.align		4
.L_9:
        /*003c*/ 	.byte	0x04, 0x11
        /*003e*/ 	.short	(.L_11 - .L_10)
	.align		4
.L_10:
        /*0040*/ 	.word	index@(_Z22Convolution__on_devicePfS_S_iiii)
        /*0044*/ 	.word	0x00000000


	//----- nvinfo : EIATTR_MIN_STACK_SIZE
	.align		4
.L_11:
        /*0048*/ 	.byte	0x04, 0x12
        /*004a*/ 	.short	(.L_13 - .L_12)
	.align		4
.L_12:
        /*004c*/ 	.word	index@(_Z22Convolution__on_devicePfS_S_iiii)
        /*0050*/ 	.word	0x00000000


	//----- nvinfo : EIATTR_MIN_STACK_SIZE
	.align		4
.L_13:
        /*0054*/ 	.byte	0x04, 0x12
        /*0056*/ 	.short	(.L_15 - .L_14)
	.align		4
.L_14:
        /*0058*/ 	.word	index@(_Z20Eout_Ein_calculationPfS_S_S_S_S_S_S_iii)
        /*005c*/ 	.word	0x00000000
.L_15:


//--------------------- .nv.compat                --------------------------
	.section	.nv.compat,"",@"SHT_CUDA_COMPAT_INFO"
	.align	4
        /*0000*/ 	.byte	0x02, 0x09, 0x00, 0x00, 0x02, 0x02, 0x01, 0x00, 0x02, 0x05, 0x05, 0x00, 0x03, 0x07, 0x01, 0x01
        /*0010*/ 	.byte	0x02, 0x03, 0x00, 0x00, 0x02, 0x06, 0x01, 0x00, 0x04, 0x0b, 0x08, 0x00, 0x01, 0x00, 0x00, 0x00
        /*0020*/ 	.byte	0x00, 0x00, 0x00, 0x00


//--------------------- .nv.info._Z22Convolution__on_devicePfS_S_iiii --------------------------
	.section	.nv.info._Z22Convolution__on_devicePfS_S_iiii,"",@"SHT_CUDA_INFO"
	.sectionflags	@""
	.align	4


	//----- nvinfo : EIATTR_CUDA_API_VERSION
	.align		4
        /*0000*/ 	.byte	0x04, 0x37
        /*0002*/ 	.short	(.L_17 - .L_16)
.L_16:
        /*0004*/ 	.word	0x00000082


	//----- nvinfo : EIATTR_KPARAM_INFO
	.align		4
.L_17:
        /*0008*/ 	.byte	0x04, 0x17
        /*000a*/ 	.short	(.L_19 - .L_18)
.L_18:
        /*000c*/ 	.word	0x00000000
        /*0010*/ 	.short	0x0006
        /*0012*/ 	.short	0x0024
        /*0014*/ 	.byte	0x00, 0xf0, 0x11, 0x00


	//----- nvinfo : EIATTR_KPARAM_INFO
	.align		4
.L_19:
        /*0018*/ 	.byte	0x04, 0x17
        /*001a*/ 	.short	(.L_21 - .L_20)
.L_20:
        /*001c*/ 	.word	0x00000000
        /*0020*/ 	.short	0x0005
        /*0022*/ 	.short	0x0020
        /*0024*/ 	.byte	0x00, 0xf0, 0x11, 0x00


	//----- nvinfo : EIATTR_KPARAM_INFO
	.align		4
.L_21:
        /*0028*/ 	.byte	0x04, 0x17
        /*002a*/ 	.short	(.L_23 - .L_22)
.L_22:
        /*002c*/ 	.word	0x00000000
        /*0030*/ 	.short	0x0004
        /*0032*/ 	.short	0x001c
        /*0034*/ 	.byte	0x00, 0xf0, 0x11, 0x00


	//----- nvinfo : EIATTR_KPARAM_INFO
	.align		4
.L_23:
        /*0038*/ 	.byte	0x04, 0x17
        /*003a*/ 	.short	(.L_25 - .L_24)
.L_24:
        /*003c*/ 	.word	0x00000000
        /*0040*/ 	.short	0x0003
        /*0042*/ 	.short	0x0018
        /*0044*/ 	.byte	0x00, 0xf0, 0x11, 0x00


	//----- nvinfo : EIATTR_KPARAM_INFO
	.align		4
.L_25:
        /*0048*/ 	.byte	0x04, 0x17
        /*004a*/ 	.short	(.L_27 - .L_26)
.L_26:
        /*004c*/ 	.word	0x00000000
        /*0050*/ 	.short	0x0002
        /*0052*/ 	.short	0x0010
        /*0054*/ 	.byte	0x00, 0xf5, 0x21, 0x00


	//----- nvinfo : EIATTR_KPARAM_INFO
	.align		4
.L_27:
        /*0058*/ 	.byte	0x04, 0x17
        /*005a*/ 	.short	(.L_29 - .L_28)
.L_28:
        /*005c*/ 	.word	0x00000000
        /*0060*/ 	.short	0x0001
        /*0062*/ 	.short	0x0008
        /*0064*/ 	.byte	0x00, 0xf5, 0x21, 0x00


	//----- nvinfo : EIATTR_KPARAM_INFO
	.align		4
.L_29:
        /*0068*/ 	.byte	0x04, 0x17
        /*006a*/ 	.short	(.L_31 - .L_30)
.L_30:
        /*006c*/ 	.word	0x00000000
        /*0070*/ 	.short	0x0000
        /*0072*/ 	.short	0x0000
        /*0074*/ 	.byte	0x00, 0xf5, 0x21, 0x00


	//----- nvinfo : EIATTR_SPARSE_MMA_MASK
	.align		4
.L_31:
        /*0078*/ 	.byte	0x03, 0x50
        /*007a*/ 	.short	0x0000


	//----- nvinfo : EIATTR_MAXREG_COUNT
	.align		4
        /*007c*/ 	.byte	0x03, 0x1b
        /*007e*/ 	.short	0x00ff


	//----- nvinfo : EIATTR_MERCURY_ISA_VERSION
	.align		4
        /*0080*/ 	.byte	0x03, 0x5f
        /*0082*/ 	.short	0x0101


	//----- nvinfo : EIATTR_VRC_CTA_INIT_COUNT
	.align		4
        /*0084*/ 	.byte	0x02, 0x4a
	.zero		1
	.zero		1


	//----- nvinfo : EIATTR_EXIT_INSTR_OFFSETS
	.align		4
        /*0088*/ 	.byte	0x04, 0x1c
        /*008a*/ 	.short	(.L_33 - .L_32)


	//   ....[0]....
.L_32:
        /*008c*/ 	.word	0x000000f0


	//   ....[1]....
        /*0090*/ 	.word	0x00000a40


	//----- nvinfo : EIATTR_CBANK_PARAM_SIZE
	.align		4
.L_33:
        /*0094*/ 	.byte	0x03, 0x19
        /*0096*/ 	.short	0x0028


	//----- nvinfo : EIATTR_PARAM_CBANK
	.align		4
        /*0098*/ 	.byte	0x04, 0x0a
        /*009a*/ 	.short	(.L_35 - .L_34)
	.align		4
.L_34:
        /*009c*/ 	.word	index@(.nv.constant0._Z22Convolution__on_devicePfS_S_iiii)
        /*00a0*/ 	.short	0x0380
        /*00a2*/ 	.short	0x0028


	//----- nvinfo : EIATTR_SW_WAR
	.align		4
.L_35:
        /*00a4*/ 	.byte	0x04, 0x36
        /*00a6*/ 	.short	(.L_37 - .L_36)
.L_36:
        /*00a8*/ 	.word	0x00000008
.L_37:


//--------------------- .nv.info._Z20Eout_Ein_calculationPfS_S_S_S_S_S_S_iii --------------------------
	.section	.nv.info._Z20Eout_Ein_calculationPfS_S_S_S_S_S_S_iii,"",@"SHT_CUDA_INFO"
	.sectionflags	@""
	.align	4


	//----- nvinfo : EIATTR_CUDA_API_VERSION
	.align		4
        /*0000*/ 	.byte	0x04, 0x37
        /*0002*/ 	.short	(.L_39 - .L_38)
.L_38:
        /*0004*/ 	.word	0x00000082


	//----- nvinfo : EIATTR_KPARAM_INFO
	.align		4
.L_39:
        /*0008*/ 	.byte	0x04, 0x17
        /*000a*/ 	.short	(.L_41 - .L_40)
.L_40:
        /*000c*/ 	.word	0x00000000
        /*0010*/ 	.short	0x000a
        /*0012*/ 	.short	0x0048
        /*0014*/ 	.byte	0x00, 0xf0, 0x11, 0x00


	//----- nvinfo : EIATTR_KPARAM_INFO
	.align		4
.L_41:
        /*0018*/ 	.byte	0x04, 0x17
        /*001a*/ 	.short	(.L_43 - .L_42)
.L_42:
        /*001c*/ 	.word	0x00000000
        /*0020*/ 	.short	0x0009
        /*0022*/ 	.short	0x0044
        /*0024*/ 	.byte	0x00, 0xf0, 0x11, 0x00


	//----- nvinfo : EIATTR_KPARAM_INFO
	.align		4
.L_43:
        /*0028*/ 	.byte	0x04, 0x17
        /*002a*/ 	.short	(.L_45 - .L_44)
.L_44:
        /*002c*/ 	.word	0x00000000
        /*0030*/ 	.short	0x0008
        /*0032*/ 	.short	0x0040
        /*0034*/ 	.byte	0x00, 0xf0, 0x11, 0x00


	//----- nvinfo : EIATTR_KPARAM_INFO
	.align		4
.L_45:
        /*0038*/ 	.byte	0x04, 0x17
        /*003a*/ 	.short	(.L_47 - .L_46)
.L_46:
        /*003c*/ 	.word	0x00000000
        /*0040*/ 	.short	0x0007
        /*0042*/ 	.short	0x0038
        /*0044*/ 	.byte	0x00, 0xf5, 0x21, 0x00


	//----- nvinfo : EIATTR_KPARAM_INFO
	.align		4
.L_47:
        /*0048*/ 	.byte	0x04, 0x17
        /*004a*/ 	.short	(.L_49 - .L_48)
.L_48:
        /*004c*/ 	.word	0x00000000
        /*0050*/ 	.short	0x0006
        /*0052*/ 	.short	0x0030
        /*0054*/ 	.byte	0x00, 0xf5, 0x21, 0x00


	//----- nvinfo : EIATTR_KPARAM_INFO
	.align		4
.L_49:
        /*0058*/ 	.byte	0x04, 0x17
        /*005a*/ 	.short	(.L_51 - .L_50)
.L_50:
        /*005c*/ 	.word	0x00000000
        /*0060*/ 	.short	0x0005
        /*0062*/ 	.short	0x0028
        /*0064*/ 	.byte	0x00, 0xf5, 0x21, 0x00


	//----- nvinfo : EIATTR_KPARAM_INFO
	.align		4
.L_51:
        /*0068*/ 	.byte	0x04, 0x17
        /*006a*/ 	.short	(.L_53 - .L_52)
.L_52:
        /*006c*/ 	.word	0x00000000
        /*0070*/ 	.short	0x0004
        /*0072*/ 	.short	0x0020
        /*0074*/ 	.byte	0x00, 0xf5, 0x21, 0x00


	//----- nvinfo : EIATTR_KPARAM_INFO
	.align		4
.L_53:
        /*0078*/ 	.byte	0x04, 0x17
        /*007a*/ 	.short	(.L_55 - .L_54)
.L_54:
        /*007c*/ 	.word	0x00000000
        /*0080*/ 	.short	0x0003
        /*0082*/ 	.short	0x0018
        /*0084*/ 	.byte	0x00, 0xf5, 0x21, 0x00


	//----- nvinfo : EIATTR_KPARAM_INFO
	.align		4
.L_55:
        /*0088*/ 	.byte	0x04, 0x17
        /*008a*/ 	.short	(.L_57 - .L_56)
.L_56:
        /*008c*/ 	.word	0x00000000
        /*0090*/ 	.short	0x0002
        /*0092*/ 	.short	0x0010
        /*0094*/ 	.byte	0x00, 0xf5, 0x21, 0x00


	//----- nvinfo : EIATTR_KPARAM_INFO
	.align		4
.L_57:
        /*0098*/ 	.byte	0x04, 0x17
        /*009a*/ 	.short	(.L_59 - .L_58)
.L_58:
        /*009c*/ 	.word	0x00000000
        /*00a0*/ 	.short	0x0001
        /*00a2*/ 	.short	0x0008
        /*00a4*/ 	.byte	0x00, 0xf5, 0x21, 0x00


	//----- nvinfo : EIATTR_KPARAM_INFO
	.align		4
.L_59:
        /*00a8*/ 	.byte	0x04, 0x17
        /*00aa*/ 	.short	(.L_61 - .L_60)
.L_60:
        /*00ac*/ 	.word	0x00000000
        /*00b0*/ 	.short	0x0000
        /*00b2*/ 	.short	0x0000
        /*00b4*/ 	.byte	0x00, 0xf5, 0x21, 0x00


	//----- nvinfo : EIATTR_SPARSE_MMA_MASK
	.align		4
.L_61:
        /*00b8*/ 	.byte	0x03, 0x50
        /*00ba*/ 	.short	0x0000


	//----- nvinfo : EIATTR_MAXREG_COUNT
	.align		4
        /*00bc*/ 	.byte	0x03, 0x1b
        /*00be*/ 	.short	0x00ff


	//----- nvinfo : EIATTR_MERCURY_ISA_VERSION
	.align		4
        /*00c0*/ 	.byte	0x03, 0x5f
        /*00c2*/ 	.short	0x0101


	//----- nvinfo : EIATTR_VRC_CTA_INIT_COUNT
	.align		4
        /*00c4*/ 	.byte	0x02, 0x4a
	.zero		1
	.zero		1


	//----- nvinfo : EIATTR_EXIT_INSTR_OFFSETS
	.align		4
        /*00c8*/ 	.byte	0x04, 0x1c
        /*00ca*/ 	.short	(.L_63 - .L_62)


	//   ....[0]....
.L_62:
        /*00cc*/ 	.word	0x000019b0


	//----- nvinfo : EIATTR_CRS_STACK_SIZE
	.align		4
.L_63:
        /*00d0*/ 	.byte	0x04, 0x1e
        /*00d2*/ 	.short	(.L_65 - .L_64)
.L_64:
        /*00d4*/ 	.word	0x00000000


	//----- nvinfo : EIATTR_CBANK_PARAM_SIZE
	.align		4
.L_65:
        /*00d8*/ 	.byte	0x03, 0x19
        /*00da*/ 	.short	0x004c


	//----- nvinfo : EIATTR_PARAM_CBANK
	.align		4
        /*00dc*/ 	.byte	0x04, 0x0a
        /*00de*/ 	.short	(.L_67 - .L_66)
	.align		4
.L_66:
        /*00e0*/ 	.word	index@(.nv.constant0._Z20Eout_Ein_calculationPfS_S_S_S_S_S_S_iii)
        /*00e4*/ 	.short	0x0380
        /*00e6*/ 	.short	0x004c


	//----- nvinfo : EIATTR_SW_WAR
	.align		4
.L_67:
        /*00e8*/ 	.byte	0x04, 0x36
        /*00ea*/ 	.short	(.L_69 - .L_68)
.L_68:
        /*00ec*/ 	.word	0x00000008
.L_69:


//--------------------- .nv.callgraph             --------------------------
	.section	.nv.callgraph,"",@"SHT_CUDA_CALLGRAPH"
	.align	4
	.sectionentsize	8
	.align		4
        /*0000*/ 	.word	0x00000000
	.align		4
        /*0004*/ 	.word	0xffffffff
	.align		4
        /*0008*/ 	.word	0x00000000
	.align		4
        /*000c*/ 	.word	0xfffffffe
	.align		4
        /*0010*/ 	.word	0x00000000
	.align		4
        /*0014*/ 	.word	0xfffffffd
	.align		4
        /*0018*/ 	.word	0x00000000
	.align		4
        /*001c*/ 	.word	0xfffffffc


//--------------------- .text._Z22Convolution__on_devicePfS_S_iiii --------------------------
	.section	.text._Z22Convolution__on_devicePfS_S_iiii,"ax",@progbits
	.align	128
        .global         _Z22Convolution__on_devicePfS_S_iiii
        .type           _Z22Convolution__on_devicePfS_S_iiii,@function
        .size           _Z22Convolution__on_devicePfS_S_iiii,(.L_x_56 - _Z22Convolution__on_devicePfS_S_iiii)
        .other          _Z22Convolution__on_devicePfS_S_iiii,@"STO_CUDA_ENTRY STV_DEFAULT"
_Z22Convolution__on_devicePfS_S_iiii:
.text._Z22Convolution__on_devicePfS_S_iiii:
[----:B------:R-:W-:Y:S01]  /*0000*/  LDC R1, c[0x0][0x37c] ;  /* 0x0000df00ff017b82 */ /* 0x000fe20000000800 */
[----:B------:R-:W0:Y:S01]  /*0010*/  S2R R0, SR_CTAID.X ;  /* 0x0000000000007919 */ /* 0x000e220000002500 */
[----:B------:R-:W1:Y:S01]  /*0020*/  LDCU UR4, c[0x0][0x364] ;  /* 0x00006c80ff0477ac */ /* 0x000e620008000800 */
[----:B------:R-:W0:Y:S01]  /*0030*/  S2R R5, SR_TID.X ;  /* 0x0000000000057919 */ /* 0x000e220000002100 */
[----:B------:R-:W0:Y:S01]  /*0040*/  LDCU UR5, c[0x0][0x360] ;  /* 0x00006c00ff0577ac */ /* 0x000e220008000800 */
[----:B------:R-:W1:Y:S01]  /*0050*/  S2R R8, SR_CTAID.Y ;  /* 0x0000000000087919 */ /* 0x000e620000002600 */
[----:B------:R-:W2:Y:S01]  /*0060*/  LDCU UR6, c[0x0][0x39c] ;  /* 0x00007380ff0677ac */ /* 0x000ea20008000800 */
[----:B------:R-:W1:Y:S01]  /*0070*/  S2R R3, SR_TID.Y ;  /* 0x0000000000037919 */ /* 0x000e620000002200 */
[----:B------:R-:W3:Y:S01]  /*0080*/  LDCU UR7, c[0x0][0x3a0] ;  /* 0x00007400ff0777ac */ /* 0x000ee20008000800 */
[----:B--2---:R-:W-:Y:S01]  /*0090*/  USHF.R.S32.HI UR11, URZ, 0x1f, UR6 ;  /* 0x0000001fff0b7899 */ /* 0x004fe20008011406 */
[----:B0-----:R-:W-:-:S05]  /*00a0*/  IMAD R0, R0, UR5, R5 ;  /* 0x0000000500007c24 */ /* 0x001fca000f8e0205 */
[----:B------:R-:W-:Y:S01]  /*00b0*/  ISETP.GE.U32.AND P0, PT, R0, UR6, PT ;  /* 0x0000000600007c0c */ /* 0x000fe2000bf06070 */
[----:B-1----:R-:W-:-:S03]  /*00c0*/  IMAD R8, R8, UR4, R3 ;  /* 0x0000000408087c24 */ /* 0x002fc6000f8e0203 */
[----:B------:R-:W-:-:S04]  /*00d0*/  ISETP.GE.U32.AND.EX P0, PT, RZ, UR11, PT, P0 ;  /* 0x0000000bff007c0c */ /* 0x000fc8000bf06100 */
[----:B---3--:R-:W-:-:S13]  /*00e0*/  ISETP.GE.U32.OR P0, PT, R8, UR7, P0 ;  /* 0x0000000708007c0c */ /* 0x008fda0008706470 */
[----:B------:R-:W-:Y:S05]  /*00f0*/  @P0 EXIT ;  /* 0x000000000000094d */ /* 0x000fea0003800000 */
[----:B------:R-:W0:Y:S01]  /*0100*/  LDCU UR5, c[0x0][0x3a4] ;  /* 0x00007480ff0577ac */ /* 0x000e220008000800 */
[----:B------:R-:W-:Y:S01]  /*0110*/  IMAD.MOV.U32 R10, RZ, RZ, RZ ;  /* 0x000000ffff0a7224 */ /* 0x000fe200078e00ff */
[----:B------:R-:W1:Y:S01]  /*0120*/  LDCU.64 UR12, c[0x0][0x358] ;  /* 0x00006b00ff0c77ac */ /* 0x000e620008000a00 */
[----:B0-----:R-:W-:-:S09]  /*0130*/  UISETP.GE.AND UP0, UPT, UR5, 0x1, UPT ;  /* 0x000000010500788c */ /* 0x001fd2000bf06270 */
[----:B-1----:R-:W-:Y:S05]  /*0140*/  BRA.U !UP0, `(.L_x_0) ;  /* 0x0000000908147547 */ /* 0x002fea000b800000 */
[----:B------:R-:W-:Y:S01]  /*0150*/  HFMA2 R10, -RZ, RZ, 0, 0 ;  /* 0x00000000ff0a7431 */ /* 0x000fe200000001ff */
[----:B------:R-:W-:Y:S02]  /*0160*/  ULOP3.LUT UR10, UR5, 0x7ffffff8, URZ, 0xc0, !UPT ;  /* 0x7ffffff8050a7892 */ /* 0x000fe4000f8ec0ff */
[----:B------:R-:W-:Y:S02]  /*0170*/  ULOP3.LUT UR9, UR5, 0x7, URZ, 0xc0, !UPT ;  /* 0x0000000705097892 */ /* 0x000fe4000f8ec0ff */
[----:B------:R-:W-:Y:S02]  /*0180*/  ULOP3.LUT UR5, UR5, 0x3, URZ, 0xc0, !UPT ;  /* 0x0000000305057892 */ /* 0x000fe4000f8ec0ff */
[----:B------:R-:W-:Y:S01]  /*0190*/  UIADD3 UR8, UPT, UPT, -UR10, URZ, URZ ;  /* 0x000000ff0a087290 */ /* 0x000fe2000fffe1ff */
[----:B------:R-:W-:-:S11]  /*01a0*/  UMOV UR4, URZ ;  /* 0x000000ff00047c82 */ /* 0x000fd60008000000 */
.L_x_6:
[----:B------:R-:W0:Y:S01]  /*01b0*/  LDCU UR17, c[0x0][0x3a4] ;  /* 0x00007480ff1177ac */ /* 0x000e220008000800 */
[----:B------:R-:W-:Y:S01]  /*01c0*/  MOV R2, R0 ;  /* 0x0000000000027202 */ /* 0x000fe20000000f00 */
[----:B------:R-:W-:Y:S01]  /*01d0*/  VIADD R9, R8, UR4 ;  /* 0x0000000408097c36 */ /* 0x000fe20008000000 */
[----:B------:R-:W-:Y:S01]  /*01e0*/  MOV R5, RZ ;  /* 0x000000ff00057202 */ /* 0x000fe20000000f00 */
[----:B------:R-:W1:Y:S01]  /*01f0*/  LDCU UR7, c[0x0][0x398] ;  /* 0x00007300ff0777ac */ /* 0x000e620008000800 */
[----:B------:R-:W-:Y:S01]  /*0200*/  IMAD.MOV.U32 R3, RZ, RZ, RZ ;  /* 0x000000ffff037224 */ /* 0x000fe200078e00ff */
[----:B0-----:R-:W-:Y:S02]  /*0210*/  UISETP.GE.U32.AND UP1, UPT, UR17, 0x8, UPT ;  /* 0x000000081100788c */ /* 0x001fe4000bf26070 */
[----:B------:R-:W-:Y:S02]  /*0220*/  UIMAD UR16, UR4, UR17, URZ ;  /* 0x00000011041072a4 */ /* 0x000fe4000f8e02ff */
[----:B-1----:R-:W-:-:S02]  /*0230*/  USHF.R.S32.HI UR6, URZ, 0x1f, UR7 ;  /* 0x0000001fff067899 */ /* 0x002fc40008011407 */
[----:B------:R-:W-:Y:S01]  /*0240*/  IMAD.WIDE.U32 R2, R9, UR7, R2 ;  /* 0x0000000709027c25 */ /* 0x000fe2000f8e0002 */
[----:B------:R-:W-:-:S03]  /*0250*/  UIADD3 UR4, UPT, UPT, UR4, 0x1, URZ ;  /* 0x0000000104047890 */ /* 0x000fc6000fffe0ff */
[----:B------:R-:W-:Y:S01]  /*0260*/  IMAD R9, R9, UR6, R3 ;  /* 0x0000000609097c24 */ /* 0x000fe2000f8e0203 */
[----:B------:R-:W-:Y:S01]  /*0270*/  UISETP.NE.AND UP0, UPT, UR4, UR17, UPT ;  /* 0x000000110400728c */ /* 0x000fe2000bf05270 */
[----:B------:R-:W-:Y:S10]  /*0280*/  BRA.U !UP1, `(.L_x_1) ;  /* 0x0000000109b07547 */ /* 0x000ff4000b800000 */
[----:B------:R-:W0:Y:S01]  /*0290*/  LDCU.64 UR6, c[0x0][0x390] ;  /* 0x00007200ff0677ac */ /* 0x000e220008000a00 */
[----:B------:R-:W1:Y:S01]  /*02a0*/  LDCU.64 UR14, c[0x0][0x388] ;  /* 0x00007100ff0e77ac */ /* 0x000e620008000a00 */
[----:B0-----:R-:W-:Y:S01]  /*02b0*/  UIMAD.WIDE.U32 UR6, UR16, 0x4, UR6 ;  /* 0x00000004100678a5 */ /* 0x001fe2000f8e0006 */
[----:B-1----:R-:W-:-:S03]  /*02c0*/  LEA R4, P0, R2, UR14, 0x2 ;  /* 0x0000000e02047c11 */ /* 0x002fc6000f8010ff */
[----:B------:R-:W-:Y:S01]  /*02d0*/  UIADD3 UR14, UP1, UPT, UR6, 0x10, URZ ;  /* 0x00000010060e7890 */ /* 0x000fe2000ff3e0ff */
[----:B------:R-:W-:-:S03]  /*02e0*/  LEA.HI.X R5, R2, UR15, R9, 0x2, P0 ;  /* 0x0000000f02057c11 */ /* 0x000fc600080f1409 */
[----:B------:R-:W-:Y:S01]  /*02f0*/  UIADD3.X UR6, UPT, UPT, URZ, UR7, URZ, UP1, !UPT ;  /* 0x00000007ff067290 */ /* 0x000fe20008ffe4ff */
[----:B------:R-:W-:Y:S02]  /*0300*/  IADD3 R4, P0, PT, R4, 0x10, RZ ;  /* 0x0000001004047810 */ /* 0x000fe40007f1e0ff */
[----:B------:R-:W-:-:S03]  /*0310*/  MOV R6, UR14 ;  /* 0x0000000e00067c02 */ /* 0x000fc60008000f00 */
[----:B------:R-:W-:Y:S02]  /*0320*/  IMAD.X R5, RZ, RZ, R5, P0 ;  /* 0x000000ffff057224 */ /* 0x000fe400000e0605 */
[----:B------:R-:W-:Y:S01]  /*0330*/  IMAD.U32 R7, RZ, RZ, UR6 ;  /* 0x00000006ff077e24 */ /* 0x000fe2000f8e00ff */
[----:B------:R-:W-:-:S06]  /*0340*/  UMOV UR6, UR8 ;  /* 0x0000000800067c82 */ /* 0x000fcc0008000000 */
.L_x_2:
[----:B------:R-:W2:Y:S04]  /*0350*/  LDG.E R19, desc[UR12][R4.64+-0x10] ;  /* 0xfffff00c04137981 */ /* 0x000ea8000c1e1900 */
[----:B------:R-:W2:Y:S04]  /*0360*/  LDG.E R20, desc[UR12][R6.64+-0x10] ;  /* 0xfffff00c06147981 */ /* 0x000ea8000c1e1900 */
[----:B------:R-:W3:Y:S04]  /*0370*/  LDG.E R22, desc[UR12][R4.64+-0xc] ;  /* 0xfffff40c04167981 */ /* 0x000ee8000c1e1900 */
[----:B------:R-:W3:Y:S04]  /*0380*/  LDG.E R21, desc[UR12][R6.64+-0xc] ;  /* 0xfffff40c06157981 */ /* 0x000ee8000c1e1900 */
[----:B------:R-:W4:Y:S04]  /*0390*/  LDG.E R24, desc[UR12][R4.64+-0x8] ;  /* 0xfffff80c04187981 */ /* 0x000f28000c1e1900 */
[----:B------:R-:W4:Y:S04]  /*03a0*/  LDG.E R23, desc[UR12][R6.64+-0x8] ;  /* 0xfffff80c06177981 */ /* 0x000f28000c1e1900 */
[----:B------:R-:W5:Y:S04]  /*03b0*/  LDG.E R26, desc[UR12][R4.64+-0x4] ;  /* 0xfffffc0c041a7981 */ /* 0x000f68000c1e1900 */
[----:B------:R-:W5:Y:S04]  /*03c0*/  LDG.E R25, desc[UR12][R6.64+-0x4] ;  /* 0xfffffc0c06197981 */ /* 0x000f68000c1e1900 */
[----:B------:R-:W5:Y:S04]  /*03d0*/  LDG.E R17, desc[UR12][R4.64] ;  /* 0x0000000c04117981 */ /* 0x000f68000c1e1900 */
[----:B------:R-:W5:Y:S04]  /*03e0*/  LDG.E R18, desc[UR12][R6.64] ;  /* 0x0000000c06127981 */ /* 0x000f68000c1e1900 */
[----:B------:R-:W5:Y:S04]  /*03f0*/  LDG.E R15, desc[UR12][R4.64+0x4] ;  /* 0x0000040c040f7981 */ /* 0x000f68000c1e1900 */
[----:B------:R-:W5:Y:S04]  /*0400*/  LDG.E R16, desc[UR12][R6.64+0x4] ;  /* 0x0000040c06107981 */ /* 0x000f68000c1e1900 */
[----:B------:R-:W5:Y:S04]  /*0410*/  LDG.E R12, desc[UR12][R4.64+0x8] ;  /* 0x0000080c040c7981 */ /* 0x000f68000c1e1900 */
[----:B------:R-:W5:Y:S04]  /*0420*/  LDG.E R11, desc[UR12][R6.64+0x8] ;  /* 0x0000080c060b7981 */ /* 0x000f68000c1e1900 */
[----:B------:R0:W5:Y:S04]  /*0430*/  LDG.E R13, desc[UR12][R4.64+0xc] ;  /* 0x00000c0c040d7981 */ /* 0x000168000c1e1900 */
[----:B------:R1:W5:Y:S01]  /*0440*/  LDG.E R14, desc[UR12][R6.64+0xc] ;  /* 0x00000c0c060e7981 */ /* 0x000362000c1e1900 */
[----:B------:R-:W-:-:S04]  /*0450*/  UIADD3 UR6, UPT, UPT, UR6, 0x8, URZ ;  /* 0x0000000806067890 */ /* 0x000fc8000fffe0ff */
[----:B------:R-:W-:Y:S01]  /*0460*/  UISETP.NE.AND UP1, UPT, UR6, URZ, UPT ;  /* 0x000000ff0600728c */ /* 0x000fe2000bf25270 */
[----:B0-----:R-:W-:Y:S02]  /*0470*/  IADD3 R4, P0, PT, R4, 0x20, RZ ;  /* 0x0000002004047810 */ /* 0x001fe40007f1e0ff */
[----:B-1----:R-:W-:Y:S02]  /*0480*/  IADD3 R6, P1, PT, R6, 0x20, RZ ;  /* 0x0000002006067810 */ /* 0x002fe40007f3e0ff */
[----:B------:R-:W-:-:S03]  /*0490*/  IADD3.X R5, PT, PT, RZ, R5, RZ, P0, !PT ;  /* 0x00000005ff057210 */ /* 0x000fc600007fe4ff */
[----:B------:R-:W-:Y:S02]  /*04a0*/  IMAD.X R7, RZ, RZ, R7, P1 ;  /* 0x000000ffff077224 */ /* 0x000fe400008e0607 */
[----:B--2---:R-:W-:-:S04]  /*04b0*/  FFMA R19, R19, R20, R10 ;  /* 0x0000001413137223 */ /* 0x004fc8000000000a */
[----:B---3--:R-:W-:-:S04]  /*04c0*/  FFMA R19, R22, R21, R19 ;  /* 0x0000001516137223 */ /* 0x008fc80000000013 */
[----:B----4-:R-:W-:-:S04]  /*04d0*/  FFMA R19, R24, R23, R19 ;  /* 0x0000001718137223 */ /* 0x010fc80000000013 */
[----:B-----5:R-:W-:-:S04]  /*04e0*/  FFMA R26, R26, R25, R19 ;  /* 0x000000191a1a7223 */ /* 0x020fc80000000013 */
[----:B------:R-:W-:-:S04]  /*04f0*/  FFMA R18, R17, R18, R26 ;  /* 0x0000001211127223 */ /* 0x000fc8000000001a */
[----:B------:R-:W-:-:S04]  /*0500*/  FFMA R15, R15, R16, R18 ;  /* 0x000000100f0f7223 */ /* 0x000fc80000000012 */
[----:B------:R-:W-:-:S04]  /*0510*/  FFMA R12, R12, R11, R15 ;  /* 0x0000000b0c0c7223 */ /* 0x000fc8000000000f */
[----:B------:R-:W-:Y:S01]  /*0520*/  FFMA R10, R13, R14, R12 ;  /* 0x0000000e0d0a7223 */ /* 0x000fe2000000000c */
[----:B------:R-:W-:Y:S06]  /*0530*/  BRA.U UP1, `(.L_x_2) ;  /* 0xfffffffd01847547 */ /* 0x000fec000b83ffff */
[----:B------:R-:W-:-:S07]  /*0540*/  MOV R5, UR10 ;  /* 0x0000000a00057c02 */ /* 0x000fce0008000f00 */
.L_x_1:
[----:B------:R-:W-:-:S09]  /*0550*/  UISETP.NE.AND UP1, UPT, UR9, URZ, UPT ;  /* 0x000000ff0900728c */ /* 0x000fd2000bf25270 */
[----:B------:R-:W-:Y:S05]  /*0560*/  BRA.U !UP1, `(.L_x_3) ;  /* 0x0000000509087547 */ /* 0x000fea000b800000 */
[----:B------:R-:W-:Y:S02]  /*0570*/  UIADD3 UR6, UPT, UPT, UR9, -0x1, URZ ;  /* 0xffffffff09067890 */ /* 0x000fe4000fffe0ff */
[----:B------:R-:W-:Y:S02]  /*0580*/  UISETP.NE.AND UP2, UPT, UR5, URZ, UPT ;  /* 0x000000ff0500728c */ /* 0x000fe4000bf45270 */
[----:B------:R-:W-:-:S09]  /*0590*/  UISETP.GE.U32.AND UP1, UPT, UR6, 0x3, UPT ;  /* 0x000000030600788c */ /* 0x000fd2000bf26070 */
[----:B------:R-:W-:Y:S05]  /*05a0*/  BRA.U !UP1, `(.L_x_4) ;  /* 0x0000000109687547 */ /* 0x000fea000b800000 */
[----:B------:R-:W0:Y:S01]  /*05b0*/  LDC.64 R14, c[0x0][0x390] ;  /* 0x0000e400ff0e7b82 */ /* 0x000e220000000a00 */
[----:B------:R-:W1:Y:S01]  /*05c0*/  LDCU.64 UR6, c[0x0][0x388] ;  /* 0x00007100ff0677ac */ /* 0x000e620008000a00 */
[C---:B------:R-:W-:Y:S01]  /*05d0*/  IADD3 R16, P1, PT, R5.reuse, R2, RZ ;  /* 0x0000000205107210 */ /* 0x040fe20007f3e0ff */
[C---:B------:R-:W-:Y:S01]  /*05e0*/  VIADD R7, R5.reuse, UR16 ;  /* 0x0000001005077c36 */ /* 0x040fe20008000000 */
[----:B------:R-:W-:Y:S02]  /*05f0*/  IADD3 R4, P0, PT, R5, UR16, RZ ;  /* 0x0000001005047c10 */ /* 0x000fe4000ff1e0ff */
[----:B------:R-:W-:Y:S02]  /*0600*/  IADD3.X R17, PT, PT, RZ, R9, RZ, P1, !PT ;  /* 0x00000009ff117210 */ /* 0x000fe40000ffe4ff */
[----:B------:R-:W2:Y:S01]  /*0610*/  LDC.64 R12, c[0x0][0x390] ;  /* 0x0000e400ff0c7b82 */ /* 0x000ea20000000a00 */
[----:B------:R-:W-:Y:S01]  /*0620*/  IMAD.X R11, RZ, RZ, RZ, P0 ;  /* 0x000000ffff0b7224 */ /* 0x000fe200000e06ff */
[----:B-1----:R-:W-:Y:S01]  /*0630*/  LEA R6, P1, R16, UR6, 0x2 ;  /* 0x0000000610067c11 */ /* 0x002fe2000f8210ff */
[----:B0-----:R-:W-:-:S03]  /*0640*/  IMAD.WIDE.U32 R14, R7, 0x4, R14 ;  /* 0x00000004070e7825 */ /* 0x001fc600078e000e */
[----:B------:R-:W-:-:S03]  /*0650*/  LEA.HI.X R7, R16, UR7, R17, 0x2, P1 ;  /* 0x0000000710077c11 */ /* 0x000fc600088f1411 */
[----:B------:R-:W3:Y:S01]  /*0660*/  LDG.E R14, desc[UR12][R14.64] ;  /* 0x0000000c0e0e7981 */ /* 0x000ee2000c1e1900 */
[----:B--2---:R-:W-:-:S03]  /*0670*/  LEA R12, P0, R4, R12, 0x2 ;  /* 0x0000000c040c7211 */ /* 0x004fc600078010ff */
[----:B------:R-:W2:Y:S01]  /*0680*/  LDG.E R17, desc[UR12][R6.64+0x8] ;  /* 0x0000080c06117981 */ /* 0x000ea2000c1e1900 */
[----:B------:R-:W-:-:S03]  /*0690*/  LEA.HI.X R13, R4, R13, R11, 0x2, P0 ;  /* 0x0000000d040d7211 */ /* 0x000fc600000f140b */
[----:B------:R-:W3:Y:S04]  /*06a0*/  LDG.E R11, desc[UR12][R6.64] ;  /* 0x0000000c060b7981 */ /* 0x000ee8000c1e1900 */
[----:B------:R-:W4:Y:S04]  /*06b0*/  LDG.E R4, desc[UR12][R6.64+0x4] ;  /* 0x0000040c06047981 */ /* 0x000f28000c1e1900 */
[----:B------:R-:W4:Y:S04]  /*06c0*/  LDG.E R16, desc[UR12][R12.64+0x4] ;  /* 0x0000040c0c107981 */ /* 0x000f28000c1e1900 */
[----:B------:R-:W2:Y:S04]  /*06d0*/  LDG.E R18, desc[UR12][R12.64+0x8] ;  /* 0x0000080c0c127981 */ /* 0x000ea8000c1e1900 */
[----:B------:R-:W5:Y:S04]  /*06e0*/  LDG.E R19, desc[UR12][R6.64+0xc] ;  /* 0x00000c0c06137981 */ /* 0x000f68000c1e1900 */
[----:B------:R-:W5:Y:S01]  /*06f0*/  LDG.E R20, desc[UR12][R12.64+0xc] ;  /* 0x00000c0c0c147981 */ /* 0x000f62000c1e1900 */
[----:B------:R-:W-:Y:S01]  /*0700*/  IADD3 R5, PT, PT, R5, 0x4, RZ ;  /* 0x0000000405057810 */ /* 0x000fe20007ffe0ff */
[----:B---3--:R-:W-:-:S04]  /*0710*/  FFMA R11, R11, R14, R10 ;  /* 0x0000000e0b0b7223 */ /* 0x008fc8000000000a */
[----:B----4-:R-:W-:-:S04]  /*0720*/  FFMA R4, R4, R16, R11 ;  /* 0x0000001004047223 */ /* 0x010fc8000000000b */
[----:B--2---:R-:W-:-:S04]  /*0730*/  FFMA R4, R17, R18, R4 ;  /* 0x0000001211047223 */ /* 0x004fc80000000004 */
[----:B-----5:R-:W-:-:S07]  /*0740*/  FFMA R10, R19, R20, R4 ;  /* 0x00000014130a7223 */ /* 0x020fce0000000004 */
.L_x_4:
[----:B------:R-:W-:Y:S05]  /*0750*/  BRA.U !UP2, `(.L_x_3) ;  /* 0x000000010a8c7547 */ /* 0x000fea000b800000 */
[----:B------:R-:W-:Y:S02]  /*0760*/  UISETP.NE.AND UP1, UPT, UR5, 0x1, UPT ;  /* 0x000000010500788c */ /* 0x000fe4000bf25270 */
[----:B------:R-:W-:-:S07]  /*0770*/  ULOP3.LUT UP2, URZ, UR17, 0x1, URZ, 0xc0, !UPT ;  /* 0x0000000111ff7892 */ /* 0x000fce000f84c0ff */
        /* <DEDUP_REMOVED lines=8> */
[----:B-1----:R-:W-:-:S04]  /*0800*/  LEA R6, P1, R4, UR6, 0x2 ;  /* 0x0000000604067c11 */ /* 0x002fc8000f8210ff */
[----:B------:R-:W-:Y:S01]  /*0810*/  LEA.HI.X R7, R4, UR7, R7, 0x2, P1 ;  /* 0x0000000704077c11 */ /* 0x000fe200088f1407 */
[----:B0-----:R-:W-:-:S04]  /*0820*/  IMAD.WIDE.U32 R14, R11, 0x4, R14 ;  /* 0x000000040b0e7825 */ /* 0x001fc800078e000e */
[----:B------:R-:W-:Y:S01]  /*0830*/  IMAD.X R11, RZ, RZ, RZ, P0 ;  /* 0x000000ffff0b7224 */ /* 0x000fe200000e06ff */
[----:B------:R-:W3:Y:S01]  /*0840*/  LDG.E R17, desc[UR12][R6.64+0x4] ;  /* 0x0000040c06117981 */ /* 0x000ee2000c1e1900 */
[----:B--2---:R-:W-:-:S03]  /*0850*/  LEA R12, P0, R16, R12, 0x2 ;  /* 0x0000000c100c7211 */ /* 0x004fc600078010ff */
[----:B------:R-:W2:Y:S01]  /*0860*/  LDG.E R14, desc[UR12][R14.64] ;  /* 0x0000000c0e0e7981 */ /* 0x000ea2000c1e1900 */
[----:B------:R-:W-:-:S03]  /*0870*/  LEA.HI.X R13, R16, R13, R11, 0x2, P0 ;  /* 0x0000000d100d7211 */ /* 0x000fc600000f140b */
[----:B------:R-:W2:Y:S04]  /*0880*/  LDG.E R11, desc[UR12][R6.64] ;  /* 0x0000000c060b7981 */ /* 0x000ea8000c1e1900 */
[----:B------:R-:W3:Y:S01]  /*0890*/  LDG.E R12, desc[UR12][R12.64+0x4] ;  /* 0x0000040c0c0c7981 */ /* 0x000ee2000c1e1900 */
[----:B------:R-:W-:Y:S01]  /*08a0*/  IADD3 R5, PT, PT, R5, 0x2, RZ ;  /* 0x0000000205057810 */ /* 0x000fe20007ffe0ff */
[----:B--2---:R-:W-:-:S04]  /*08b0*/  FFMA R10, R11, R14, R10 ;  /* 0x0000000e0b0a7223 */ /* 0x004fc8000000000a */
[----:B---3--:R-:W-:-:S07]  /*08c0*/  FFMA R10, R17, R12, R10 ;  /* 0x0000000c110a7223 */ /* 0x008fce000000000a */
.L_x_5:
[----:B------:R-:W-:Y:S05]  /*08d0*/  BRA.U !UP2, `(.L_x_3) ;  /* 0x000000010a2c7547 */ /* 0x000fea000b800000 */
[----:B------:R-:W0:Y:S01]  /*08e0*/  LDC.64 R6, c[0x0][0x390] ;  /* 0x0000e400ff067b82 */ /* 0x000e220000000a00 */
[----:B------:R-:W1:Y:S01]  /*08f0*/  LDCU.64 UR6, c[0x0][0x388] ;  /* 0x00007100ff0677ac */ /* 0x000e620008000a00 */
[C---:B------:R-:W-:Y:S01]  /*0900*/  IADD3 R11, P0, PT, R5.reuse, R2, RZ ;  /* 0x00000002050b7210 */ /* 0x040fe20007f1e0ff */
[----:B------:R-:W-:-:S03]  /*0910*/  VIADD R3, R5, UR16 ;  /* 0x0000001005037c36 */ /* 0x000fc60008000000 */
[----:B------:R-:W-:Y:S02]  /*0920*/  IADD3.X R12, PT, PT, RZ, R9, RZ, P0, !PT ;  /* 0x00000009ff0c7210 */ /* 0x000fe400007fe4ff */
[----:B-1----:R-:W-:-:S04]  /*0930*/  LEA R4, P0, R11, UR6, 0x2 ;  /* 0x000000060b047c11 */ /* 0x002fc8000f8010ff */
[----:B------:R-:W-:Y:S01]  /*0940*/  LEA.HI.X R5, R11, UR7, R12, 0x2, P0 ;  /* 0x000000070b057c11 */ /* 0x000fe200080f140c */
[----:B0-----:R-:W-:-:S05]  /*0950*/  IMAD.WIDE.U32 R2, R3, 0x4, R6 ;  /* 0x0000000403027825 */ /* 0x001fca00078e0006 */
[----:B------:R-:W2:Y:S04]  /*0960*/  LDG.E R5, desc[UR12][R4.64] ;  /* 0x0000000c04057981 */ /* 0x000ea8000c1e1900 */
[----:B------:R-:W2:Y:S02]  /*0970*/  LDG.E R2, desc[UR12][R2.64] ;  /* 0x0000000c02027981 */ /* 0x000ea4000c1e1900 */
[----:B--2---:R-:W-:-:S07]  /*0980*/  FFMA R10, R5, R2, R10 ;  /* 0x00000002050a7223 */ /* 0x004fce000000000a */
.L_x_3:
[----:B------:R-:W-:Y:S05]  /*0990*/  BRA.U UP0, `(.L_x_6) ;  /* 0xfffffff900047547 */ /* 0x000fea000b83ffff */
.L_x_0:
[----:B------:R-:W0:Y:S01]  /*09a0*/  LDCU UR6, c[0x0][0x39c] ;  /* 0x00007380ff0677ac */ /* 0x000e220008000800 */
[----:B------:R-:W-:Y:S02]  /*09b0*/  HFMA2 R3, -RZ, RZ, 0, 0 ;  /* 0x00000000ff037431 */ /* 0x000fe400000001ff */
[----:B------:R-:W-:Y:S01]  /*09c0*/  IMAD.MOV.U32 R2, RZ, RZ, R0 ;  /* 0x000000ffff027224 */ /* 0x000fe200078e0000 */
[----:B------:R-:W1:Y:S01]  /*09d0*/  LDCU.64 UR4, c[0x0][0x380] ;  /* 0x00007000ff0477ac */ /* 0x000e620008000a00 */
[C---:B------:R-:W-:Y:S02]  /*09e0*/  IMAD R5, R8.reuse, UR11, RZ ;  /* 0x0000000b08057c24 */ /* 0x040fe4000f8e02ff */
[----:B0-----:R-:W-:-:S04]  /*09f0*/  IMAD.WIDE.U32 R8, R8, UR6, R2 ;  /* 0x0000000608087c25 */ /* 0x001fc8000f8e0002 */
[----:B------:R-:W-:Y:S01]  /*0a00*/  IMAD.IADD R3, R9, 0x1, R5 ;  /* 0x0000000109037824 */ /* 0x000fe200078e0205 */
[----:B-1----:R-:W-:-:S04]  /*0a10*/  LEA R2, P0, R8, UR4, 0x2 ;  /* 0x0000000408027c11 */ /* 0x002fc8000f8010ff */
[----:B------:R-:W-:-:S05]  /*0a20*/  LEA.HI.X R3, R8, UR5, R3, 0x2, P0 ;  /* 0x0000000508037c11 */ /* 0x000fca00080f1403 */
[----:B------:R-:W-:Y:S01]  /*0a30*/  STG.E desc[UR12][R2.64], R10 ;  /* 0x0000000a02007986 */ /* 0x000fe2000c10190c */
[----:B------:R-:W-:Y:S05]  /*0a40*/  EXIT ;  /* 0x000000000000794d */ /* 0x000fea0003800000 */
.L_x_7:
[----:B------:R-:W-:-:S00]  /*0a50*/  BRA `(.L_x_7) ;  /* 0xfffffffc00fc7947 */ /* 0x000fc0000383ffff */
[----:B------:R-:W-:-:S00]  /*0a60*/  NOP ;  /* 0x0000000000007918 */ /* 0x000fc00000000000 */
        /* <DEDUP_REMOVED lines=9> */
.L_x_56:


//--------------------- .text._Z20Eout_Ein_calculationPfS_S_S_S_S_S_S_iii --------------------------
	.section	.text._Z20Eout_Ein_calculationPfS_S_S_S_S_S_S_iii,"ax",@progbits
	.align	128
        .global         _Z20Eout_Ein_calculationPfS_S_S_S_S_S_S_iii
        .type           _Z20Eout_Ein_calculationPfS_S_S_S_S_S_S_iii,@function
        .size           _Z20Eout_Ein_calculationPfS_S_S_S_S_S_S_iii,(.L_x_55 - _Z20Eout_Ein_calculationPfS_S_S_S_S_S_S_iii)
        .other          _Z20Eout_Ein_calculationPfS_S_S_S_S_S_S_iii,@"STO_CUDA_ENTRY STV_DEFAULT"
_Z20Eout_Ein_calculationPfS_S_S_S_S_S_S_iii:
.text._Z20Eout_Ein_calculationPfS_S_S_S_S_S_S_iii:
[----:B------:R-:W-:Y:S01]  /*0000*/  LDC R1, c[0x0][0x37c] ;  /* 0x0000df00ff017b82 */ /* 0x000fe20000000800 */
[----:B------:R-:W0:Y:S01]  /*0010*/  S2R R34, SR_CTAID.Y ;  /* 0x0000000000227919 */ /* 0x000e220000002600 */
[----:B------:R-:W1:Y:S01]  /*0020*/  LDCU UR6, c[0x0][0x3c8] ;  /* 0x00007900ff0677ac */ /* 0x000e620008000800 */
[----:B------:R-:W-:Y:S01]  /*0030*/  IMAD.MOV.U32 R17, RZ, RZ, RZ ;  /* 0x000000ffff117224 */ /* 0x000fe200078e00ff */
[----:B------:R-:W0:Y:S01]  /*0040*/  S2R R3, SR_TID.Y ;  /* 0x0000000000037919 */ /* 0x000e220000002200 */
[----:B------:R-:W0:Y:S01]  /*0050*/  LDCU UR4, c[0x0][0x364] ;  /* 0x00006c80ff0477ac */ /* 0x000e220008000800 */
[----:B------:R-:W-:Y:S01]  /*0060*/  IMAD.MOV.U32 R32, RZ, RZ, RZ ;  /* 0x000000ffff207224 */ /* 0x000fe200078e00ff */
[----:B------:R-:W2:Y:S01]  /*0070*/  S2R R33, SR_CTAID.X ;  /* 0x0000000000217919 */ /* 0x000ea20000002500 */
[----:B------:R-:W2:Y:S01]  /*0080*/  LDCU UR5, c[0x0][0x360] ;  /* 0x00006c00ff0577ac */ /* 0x000ea20008000800 */
[----:B------:R-:W2:Y:S01]  /*0090*/  S2R R0, SR_TID.X ;  /* 0x0000000000007919 */ /* 0x000ea20000002100 */
[----:B------:R-:W3:Y:S01]  /*00a0*/  LDCU.64 UR10, c[0x0][0x358] ;  /* 0x00006b00ff0a77ac */ /* 0x000ee20008000a00 */
[----:B-1----:R-:W-:Y:S01]  /*00b0*/  UISETP.GE.AND UP0, UPT, UR6, URZ, UPT ;  /* 0x000000ff0600728c */ /* 0x002fe2000bf06270 */
[----:B0-----:R-:W-:-:S02]  /*00c0*/  IMAD R34, R34, UR4, R3 ;  /* 0x0000000422227c24 */ /* 0x001fc4000f8e0203 */
[----:B--2---:R-:W-:-:S06]  /*00d0*/  IMAD R33, R33, UR5, R0 ;  /* 0x0000000521217c24 */ /* 0x004fcc000f8e0200 */
[----:B---3--:R-:W-:Y:S05]  /*00e0*/  BRA.U !UP0, `(.L_x_8) ;  /* 0x0000001908107547 */ /* 0x008fea000b800000 */
[----:B------:R-:W0:Y:S01]  /*00f0*/  LDC.64 R10, c[0x0][0x390] ;  /* 0x0000e400ff0a7b82 */ /* 0x000e220000000a00 */
[----:B------:R-:W1:Y:S01]  /*0100*/  LDCU UR7, c[0x0][0x3c0] ;  /* 0x00007800ff0777ac */ /* 0x000e620008000800 */
[----:B------:R-:W-:Y:S02]  /*0110*/  VIADD R5, R33, -UR6 ;  /* 0x8000000621057c36 */ /* 0x000fe40008000000 */
[----:B------:R-:W-:Y:S01]  /*0120*/  IMAD.MOV.U32 R32, RZ, RZ, RZ ;  /* 0x000000ffff207224 */ /* 0x000fe200078e00ff */
[----:B------:R-:W-:Y:S01]  /*0130*/  ULEA UR4, UR6, 0x1, 0x1 ;  /* 0x0000000106047891 */ /* 0x000fe2000f8e08ff */
[----:B------:R-:W-:Y:S01]  /*0140*/  IMAD.MOV.U32 R17, RZ, RZ, RZ ;  /* 0x000000ffff117224 */ /* 0x000fe200078e00ff */
[----:B------:R-:W-:Y:S01]  /*0150*/  UIADD3 UR8, UPT, UPT, -UR6, URZ, URZ ;  /* 0x000000ff06087290 */ /* 0x000fe2000fffe1ff */
[----:B------:R-:W2:Y:S01]  /*0160*/  LDC.64 R8, c[0x0][0x398] ;  /* 0x0000e600ff087b82 */ /* 0x000ea20000000a00 */
[----:B------:R-:W-:-:S04]  /*0170*/  ULOP3.LUT UR5, UR4, 0xfffffffc, URZ, 0xc0, !UPT ;  /* 0xfffffffc04057892 */ /* 0x000fc8000f8ec0ff */
[----:B------:R-:W-:Y:S01]  /*0180*/  UIADD3 UR9, UPT, UPT, -UR5, URZ, URZ ;  /* 0x000000ff05097290 */ /* 0x000fe2000fffe1ff */
[----:B------:R-:W3:Y:S01]  /*0190*/  I2F.F64.U32 R12, UR4 ;  /* 0x00000004000c7d12 */ /* 0x000ee20008201800 */
[----:B------:R-:W-:Y:S01]  /*01a0*/  UIADD3 UR4, UPT, UPT, -UR6, 0x1, URZ ;  /* 0x0000000106047890 */ /* 0x000fe2000fffe1ff */
[----:B------:R-:W-:Y:S01]  /*01b0*/  UMOV UR5, UR8 ;  /* 0x0000000800057c82 */ /* 0x000fe20008000000 */
[----:B-1----:R-:W-:-:S04]  /*01c0*/  IMAD R3, R34, UR7, R33 ;  /* 0x0000000722037c24 */ /* 0x002fc8000f8e0221 */
[----:B0-----:R-:W-:-:S04]  /*01d0*/  IMAD.WIDE R10, R3, 0x4, R10 ;  /* 0x00000004030a7825 */ /* 0x001fc800078e020a */
[----:B--23--:R-:W-:-:S07]  /*01e0*/  IMAD.WIDE R8, R3, 0x4, R8 ;  /* 0x0000000403087825 */ /* 0x00cfce00078e0208 */
.L_x_47:
[----:B0-----:R-:W0:Y:S01]  /*01f0*/  LDCU UR12, c[0x0][0x3c8] ;  /* 0x00007900ff0c77ac */ /* 0x001e220008000800 */
[----:B------:R-:W-:Y:S01]  /*0200*/  IADD3 R4, PT, PT, R34, UR5, RZ ;  /* 0x0000000522047c10 */ /* 0x000fe2000fffe0ff */
[----:B-1----:R-:W1:Y:S01]  /*0210*/  LDCU UR7, c[0x0][0x3c4] ;  /* 0x00007880ff0777ac */ /* 0x002e620008000800 */
[----:B------:R-:W-:Y:S01]  /*0220*/  UMOV UR6, UR5 ;  /* 0x0000000500067c82 */ /* 0x000fe20008000000 */
[----:B------:R-:W-:Y:S02]  /*0230*/  UIADD3 UR5, UPT, UPT, UR5, 0x1, URZ ;  /* 0x0000000105057890 */ /* 0x000fe4000fffe0ff */
[----:B0-----:R-:W-:Y:S02]  /*0240*/  UISETP.GE.U32.AND UP1, UPT, UR12, 0x2, UPT ;  /* 0x000000020c00788c */ /* 0x001fe4000bf26070 */
[----:B------:R-:W-:Y:S01]  /*0250*/  UISETP.NE.AND UP0, UPT, UR6, UR12, UPT ;  /* 0x0000000c0600728c */ /* 0x000fe2000bf05270 */
[----:B-1----:R-:W-:Y:S02]  /*0260*/  ISETP.GE.AND P0, PT, R4, UR7, PT ;  /* 0x0000000704007c0c */ /* 0x002fe4000bf06270 */
[----:B------:R-:W-:-:S02]  /*0270*/  UMOV UR6, UR8 ;  /* 0x0000000800067c82 */ /* 0x000fc40008000000 */
[----:B------:R-:W-:Y:S02]  /*0280*/  ISETP.GT.AND P0, PT, R4, -0x1, !P0 ;  /* 0xffffffff0400780c */ /* 0x000fe40004704270 */
[----:B--234-:R-:W-:Y:S11]  /*0290*/  BRA.U !UP1, `(.L_x_9) ;  /* 0x0000000d093c7547 */ /* 0x01cff6000b800000 */
[----:B------:R-:W0:Y:S01]  /*02a0*/  LDCU UR6, c[0x0][0x3c0] ;  /* 0x00007800ff0677ac */ /* 0x000e220008000800 */
[--C-:B------:R-:W-:Y:S01]  /*02b0*/  IMAD.MOV.U32 R2, RZ, RZ, R5.reuse ;  /* 0x000000ffff027224 */ /* 0x100fe200078e0005 */
[----:B------:R-:W1:Y:S01]  /*02c0*/  LDCU UR17, c[0x0][0x3c0] ;  /* 0x00007800ff1177ac */ /* 0x000e620008000800 */
[----:B------:R-:W2:Y:S01]  /*02d0*/  LDCU UR16, c[0x0][0x3c8] ;  /* 0x00007900ff1077ac */ /* 0x000ea20008000800 */
[----:B------:R-:W-:Y:S01]  /*02e0*/  UMOV UR7, UR4 ;  /* 0x0000000400077c82 */ /* 0x000fe20008000000 */
[----:B0-----:R-:W-:Y:S01]  /*02f0*/  IMAD R0, R4, UR6, R5 ;  /* 0x0000000604007c24 */ /* 0x001fe2000f8e0205 */
[----:B------:R-:W-:-:S06]  /*0300*/  UMOV UR6, UR9 ;  /* 0x0000000900067c82 */ /* 0x000fcc0008000000 */
.L_x_30:
[----:B0-----:R-:W0:Y:S01]  /*0310*/  LDC.64 R6, c[0x0][0x3a0] ;  /* 0x0000e800ff067b82 */ /* 0x001e220000000a00 */
[C---:B-1----:R-:W-:Y:S01]  /*0320*/  ISETP.GE.AND P1, PT, R2.reuse, UR17, PT ;  /* 0x0000001102007c0c */ /* 0x042fe2000bf26270 */
[----:B------:R-:W-:Y:S01]  /*0330*/  UIADD3 UR6, UPT, UPT, UR6, 0x4, URZ ;  /* 0x0000000406067890 */ /* 0x000fe2000fffe0ff */
[----:B------:R-:W-:Y:S02]  /*0340*/  BSSY.RECONVERGENT B1, `(.L_x_10) ;  /* 0x000002f000017945 */ /* 0x000fe40003800200 */
[----:B------:R-:W-:Y:S01]  /*0350*/  ISETP.GT.AND P1, PT, R2, -0x1, !P1 ;  /* 0xffffffff0200780c */ /* 0x000fe20004f24270 */
[----:B------:R-:W-:-:S03]  /*0360*/  UISETP.NE.AND UP1, UPT, UR6, URZ, UPT ;  /* 0x000000ff0600728c */ /* 0x000fc6000bf25270 */
[----:B------:R-:W-:Y:S01]  /*0370*/  PLOP3.LUT P1, PT, P0, P1, PT, 0x80, 0x8 ;  /* 0x000000000008781c */ /* 0x000fe20000723070 */
[----:B0-----:R-:W-:-:S12]  /*0380*/  IMAD.WIDE R6, R0, 0x4, R6 ;  /* 0x0000000400067825 */ /* 0x001fd800078e0206 */
[----:B--234-:R-:W-:Y:S05]  /*0390*/  @!P1 BRA `(.L_x_11) ;  /* 0x0000000000a49947 */ /* 0x01cfea0003800000 */
[----:B------:R0:W1:Y:S01]  /*03a0*/  F2F.F64.F32 R30, R17 ;  /* 0x00000011001e7310 */ /* 0x0000620000201800 */
[----:B------:R-:W-:Y:S01]  /*03b0*/  BSSY.RECONVERGENT B0, `(.L_x_12) ;  /* 0x0000006000007945 */ /* 0x000fe20003800200 */
[----:B--2---:R-:W-:Y:S01]  /*03c0*/  ISETP.NE.AND P3, PT, RZ, UR16, PT ;  /* 0x00000010ff007c0c */ /* 0x004fe2000bf65270 */
[----:B------:R-:W-:Y:S01]  /*03d0*/  IMAD.MOV.U32 R16, RZ, RZ, R12 ;  /* 0x000000ffff107224 */ /* 0x000fe200078e000c */
[----:B------:R-:W-:Y:S01]  /*03e0*/  MOV R36, 0x410 ;  /* 0x0000041000247802 */ /* 0x000fe20000000f00 */
[----:B------:R-:W-:-:S10]  /*03f0*/  IMAD.MOV.U32 R3, RZ, RZ, R13 ;  /* 0x000000ffff037224 */ /* 0x000fd400078e000d */
[----:B01----:R-:W-:Y:S05]  /*0400*/  CALL.REL.NOINC `($_Z20Eout_Ein_calculationPfS_S_S_S_S_S_S_iii$__internal_accurate_pow) ;  /* 0x0000001800087944 */ /* 0x003fea0003c00000 */
[----:B------:R-:W-:Y:S05]  /*0410*/  BSYNC.RECONVERGENT B0 ;  /* 0x0000000000007941 */ /* 0x000fea0003800200 */
.L_x_12:
[----:B------:R-:W0:Y:S01]  /*0420*/  MUFU.RCP64H R17, R15 ;  /* 0x0000000f00117308 */ /* 0x000e220000001800 */
[----:B------:R-:W-:Y:S01]  /*0430*/  VIADD R16, R15, 0x300402 ;  /* 0x003004020f107836 */ /* 0x000fe20000000000 */
[----:B------:R-:W-:Y:S04]  /*0440*/  BSSY.RECONVERGENT B2, `(.L_x_13) ;  /* 0x000000e000027945 */ /* 0x000fe80003800200 */
[----:B------:R-:W-:Y:S01]  /*0450*/  FSETP.GEU.AND P1, PT, |R16|, 5.8789094863358348022e-39, PT ;  /* 0x004004021000780b */ /* 0x000fe20003f2e200 */
[----:B0-----:R-:W-:-:S08]  /*0460*/  DFMA R18, -R14, R16, 1 ;  /* 0x3ff000000e12742b */ /* 0x001fd00000000110 */
[----:B------:R-:W-:-:S08]  /*0470*/  DFMA R18, R18, R18, R18 ;  /* 0x000000121212722b */ /* 0x000fd00000000012 */
[----:B------:R-:W-:-:S08]  /*0480*/  DFMA R18, R16, R18, R16 ;  /* 0x000000121012722b */ /* 0x000fd00000000010 */
[----:B------:R-:W-:-:S08]  /*0490*/  DFMA R20, -R14, R18, 1 ;  /* 0x3ff000000e14742b */ /* 0x000fd00000000112 */
[----:B------:R-:W-:Y:S01]  /*04a0*/  DFMA R20, R18, R20, R18 ;  /* 0x000000141214722b */ /* 0x000fe20000000012 */
[----:B------:R-:W-:Y:S10]  /*04b0*/  @P1 BRA `(.L_x_14) ;  /* 0x0000000000181947 */ /* 0x000ff40003800000 */
[----:B------:R-:W-:Y:S01]  /*04c0*/  LOP3.LUT R16, R15, 0x7fffffff, RZ, 0xc0, !PT ;  /* 0x7fffffff0f107812 */ /* 0x000fe200078ec0ff */
[----:B------:R-:W-:Y:S01]  /*04d0*/  IMAD.MOV.U32 R18, RZ, RZ, R14 ;  /* 0x000000ffff127224 */ /* 0x000fe200078e000e */
[----:B------:R-:W-:Y:S02]  /*04e0*/  MOV R3, R15 ;  /* 0x0000000f00037202 */ /* 0x000fe40000000f00 */
[----:B------:R-:W-:Y:S01]  /*04f0*/  MOV R14, 0x520 ;  /* 0x00000520000e7802 */ /* 0x000fe20000000f00 */
[----:B------:R-:W-:-:S07]  /*0500*/  VIADD R16, R16, 0xfff00000 ;  /* 0xfff0000010107836 */ /* 0x000fce0000000000 */
[----:B------:R-:W-:Y:S05]  /*0510*/  CALL.REL.NOINC `($__internal_0_$__cuda_sm20_dblrcp_rn_slowpath_v3) ;  /* 0x0000001400287944 */ /* 0x000fea0003c00000 */
.L_x_14:
[----:B------:R-:W-:Y:S05]  /*0520*/  BSYNC.RECONVERGENT B2 ;  /* 0x0000000000027941 */ /* 0x000fea0003800200 */
.L_x_13:
[----:B------:R-:W2:Y:S04]  /*0530*/  LDG.E R3, desc[UR10][R6.64] ;  /* 0x0000000a06037981 */ /* 0x000ea8000c1e1900 */
[----:B------:R-:W2:Y:S04]  /*0540*/  LDG.E R14, desc[UR10][R10.64] ;  /* 0x0000000a0a0e7981 */ /* 0x000ea8000c1e1900 */
[----:B------:R-:W3:Y:S01]  /*0550*/  LDG.E R18, desc[UR10][R8.64] ;  /* 0x0000000a08127981 */ /* 0x000ee2000c1e1900 */
[----:B------:R-:W-:Y:S02]  /*0560*/  FSEL R20, R20, RZ, P3 ;  /* 0x000000ff14147208 */ /* 0x000fe40001800000 */
[----:B------:R-:W-:Y:S01]  /*0570*/  FSEL R21, R21, 1.875, P3 ;  /* 0x3ff0000015157808 */ /* 0x000fe20001800000 */
[C---:B--2---:R-:W-:Y:S01]  /*0580*/  FADD R16, R3.reuse, -R14 ;  /* 0x8000000e03107221 */ /* 0x044fe20000000000 */
[----:B---3--:R-:W-:-:S05]  /*0590*/  FADD R14, R3, -R18 ;  /* 0x80000012030e7221 */ /* 0x008fca0000000000 */
[----:B------:R-:W0:Y:S08]  /*05a0*/  F2F.F64.F32 R16, R16 ;  /* 0x0000001000107310 */ /* 0x000e300000201800 */
[----:B------:R-:W1:Y:S01]  /*05b0*/  F2F.F64.F32 R14, R14 ;  /* 0x0000000e000e7310 */ /* 0x000e620000201800 */
[----:B0-----:R-:W-:-:S07]  /*05c0*/  DMUL R22, R20, R16 ;  /* 0x0000001014167228 */ /* 0x001fce0000000000 */
[----:B------:R-:W0:Y:S01]  /*05d0*/  F2F.F64.F32 R18, R32 ;  /* 0x0000002000127310 */ /* 0x000e220000201800 */
[----:B-1----:R-:W-:Y:S02]  /*05e0*/  DMUL R20, R20, R14 ;  /* 0x0000000e14147228 */ /* 0x002fe40000000000 */
[----:B------:R-:W-:-:S06]  /*05f0*/  DFMA R22, R16, R22, R30 ;  /* 0x000000161016722b */ /* 0x000fcc000000001e */
[----:B0-----:R-:W-:Y:S01]  /*0600*/  DFMA R18, R14, R20, R18 ;  /* 0x000000140e12722b */ /* 0x001fe20000000012 */
[----:B------:R0:W1:Y:S08]  /*0610*/  F2F.F32.F64 R17, R22 ;  /* 0x0000001600117310 */ /* 0x0000700000301000 */
[----:B------:R0:W3:Y:S02]  /*0620*/  F2F.F32.F64 R32, R18 ;  /* 0x0000001200207310 */ /* 0x0000e40000301000 */
.L_x_11:
[----:B--2---:R-:W-:Y:S05]  /*0630*/  BSYNC.RECONVERGENT B1 ;  /* 0x0000000000017941 */ /* 0x004fea0003800200 */
.L_x_10:
[----:B------:R-:W-:Y:S01]  /*0640*/  VIADD R3, R2, 0x1 ;  /* 0x0000000102037836 */ /* 0x000fe20000000000 */
[----:B------:R-:W-:Y:S04]  /*0650*/  BSSY.RECONVERGENT B1, `(.L_x_15) ;  /* 0x000002e000017945 */ /* 0x000fe80003800200 */
[----:B------:R-:W-:-:S04]  /*0660*/  ISETP.GE.AND P1, PT, R3, UR17, PT ;  /* 0x0000001103007c0c */ /* 0x000fc8000bf26270 */
[----:B------:R-:W-:-:S04]  /*0670*/  ISETP.GT.AND P1, PT, R3, -0x1, !P1 ;  /* 0xffffffff0300780c */ /* 0x000fc80004f24270 */
[----:B------:R-:W-:-:S13]  /*0680*/  PLOP3.LUT P1, PT, P0, P1, PT, 0x80, 0x8 ;  /* 0x000000000008781c */ /* 0x000fda0000723070 */
[----:B------:R-:W-:Y:S05]  /*0690*/  @!P1 BRA `(.L_x_16) ;  /* 0x0000000000a49947 */ /* 0x000fea0003800000 */
[----:B-1----:R1:W2:Y:S01]  /*06a0*/  F2F.F64.F32 R30, R17 ;  /* 0x00000011001e7310 */ /* 0x0022a20000201800 */
[----:B------:R-:W-:Y:S01]  /*06b0*/  BSSY.RECONVERGENT B0, `(.L_x_17) ;  /* 0x0000006000007945 */ /* 0x000fe20003800200 */
[----:B------:R-:W-:Y:S01]  /*06c0*/  ISETP.NE.AND P3, PT, RZ, UR16, PT ;  /* 0x00000010ff007c0c */ /* 0x000fe2000bf65270 */
[----:B------:R-:W-:Y:S01]  /*06d0*/  IMAD.MOV.U32 R16, RZ, RZ, R12 ;  /* 0x000000ffff107224 */ /* 0x000fe200078e000c */
[----:B------:R-:W-:Y:S01]  /*06e0*/  MOV R36, 0x710 ;  /* 0x0000071000247802 */ /* 0x000fe20000000f00 */
[----:B------:R-:W-:-:S10]  /*06f0*/  IMAD.MOV.U32 R3, RZ, RZ, R13 ;  /* 0x000000ffff037224 */ /* 0x000fd400078e000d */
[----:B0123--:R-:W-:Y:S05]  /*0700*/  CALL.REL.NOINC `($_Z20Eout_Ein_calculationPfS_S_S_S_S_S_S_iii$__internal_accurate_pow) ;  /* 0x0000001400487944 */ /* 0x00ffea0003c00000 */
[----:B------:R-:W-:Y:S05]  /*0710*/  BSYNC.RECONVERGENT B0 ;  /* 0x0000000000007941 */ /* 0x000fea0003800200 */
.L_x_17:
[----:B------:R-:W0:Y:S01]  /*0720*/  MUFU.RCP64H R17, R15 ;  /* 0x0000000f00117308 */ /* 0x000e220000001800 */
[----:B------:R-:W-:Y:S01]  /*0730*/  VIADD R16, R15, 0x300402 ;  /* 0x003004020f107836 */ /* 0x000fe20000000000 */
[----:B------:R-:W-:Y:S04]  /*0740*/  BSSY.RECONVERGENT B2, `(.L_x_18) ;  /* 0x000000e000027945 */ /* 0x000fe80003800200 */
[----:B------:R-:W-:Y:S01]  /*0750*/  FSETP.GEU.AND P1, PT, |R16|, 5.8789094863358348022e-39, PT ;  /* 0x004004021000780b */ /* 0x000fe20003f2e200 */
[----:B0-----:R-:W-:-:S08]  /*0760*/  DFMA R18, R16, -R14, 1 ;  /* 0x3ff000001012742b */ /* 0x001fd0000000080e */
        /* <DEDUP_REMOVED lines=11> */
.L_x_19:
[----:B------:R-:W-:Y:S05]  /*0820*/  BSYNC.RECONVERGENT B2 ;  /* 0x0000000000027941 */ /* 0x000fea0003800200 */
.L_x_18:
        /* <DEDUP_REMOVED lines=14> */
[----:B------:R2:W4:Y:S08]  /*0910*/  F2F.F32.F64 R17, R22 ;  /* 0x0000001600117310 */ /* 0x0005300000301000 */
[----:B------:R2:W0:Y:S02]  /*0920*/  F2F.F32.F64 R32, R18 ;  /* 0x0000001200207310 */ /* 0x0004240000301000 */
.L_x_16:
[----:B------:R-:W-:Y:S05]  /*0930*/  BSYNC.RECONVERGENT B1 ;  /* 0x0000000000017941 */ /* 0x000fea0003800200 */
.L_x_15:
[----:B------:R-:W-:Y:S01]  /*0940*/  VIADD R3, R2, 0x2 ;  /* 0x0000000202037836 */ /* 0x000fe20000000000 */
[----:B------:R-:W-:Y:S04]  /*0950*/  BSSY.RECONVERGENT B1, `(.L_x_20) ;  /* 0x000002e000017945 */ /* 0x000fe80003800200 */
[----:B------:R-:W-:-:S04]  /*0960*/  ISETP.GE.AND P1, PT, R3, UR17, PT ;  /* 0x0000001103007c0c */ /* 0x000fc8000bf26270 */
[----:B------:R-:W-:-:S04]  /*0970*/  ISETP.GT.AND P1, PT, R3, -0x1, !P1 ;  /* 0xffffffff0300780c */ /* 0x000fc80004f24270 */
[----:B------:R-:W-:-:S13]  /*0980*/  PLOP3.LUT P1, PT, P0, P1, PT, 0x80, 0x8 ;  /* 0x000000000008781c */ /* 0x000fda0000723070 */
[----:B------:R-:W-:Y:S05]  /*0990*/  @!P1 BRA `(.L_x_21) ;  /* 0x0000000000a49947 */ /* 0x000fea0003800000 */
[----:B-1--4-:R1:W4:Y:S01]  /*09a0*/  F2F.F64.F32 R30, R17 ;  /* 0x00000011001e7310 */ /* 0x0123220000201800 */
[----:B------:R-:W-:Y:S01]  /*09b0*/  BSSY.RECONVERGENT B0, `(.L_x_22) ;  /* 0x0000006000007945 */ /* 0x000fe20003800200 */
[----:B------:R-:W-:Y:S01]  /*09c0*/  ISETP.NE.AND P3, PT, RZ, UR16, PT ;  /* 0x00000010ff007c0c */ /* 0x000fe2000bf65270 */
[----:B------:R-:W-:Y:S01]  /*09d0*/  IMAD.MOV.U32 R16, RZ, RZ, R12 ;  /* 0x000000ffff107224 */ /* 0x000fe200078e000c */
[----:B------:R-:W-:Y:S01]  /*09e0*/  MOV R36, 0xa10 ;  /* 0x00000a1000247802 */ /* 0x000fe20000000f00 */
[----:B------:R-:W-:-:S10]  /*09f0*/  IMAD.MOV.U32 R3, RZ, RZ, R13 ;  /* 0x000000ffff037224 */ /* 0x000fd400078e000d */
[----:B01234-:R-:W-:Y:S05]  /*0a00*/  CALL.REL.NOINC `($_Z20Eout_Ein_calculationPfS_S_S_S_S_S_S_iii$__internal_accurate_pow) ;  /* 0x0000001000887944 */ /* 0x01ffea0003c00000 */
[----:B------:R-:W-:Y:S05]  /*0a10*/  BSYNC.RECONVERGENT B0 ;  /* 0x0000000000007941 */ /* 0x000fea0003800200 */
.L_x_22:
[----:B------:R-:W0:Y:S01]  /*0a20*/  MUFU.RCP64H R17, R15 ;  /* 0x0000000f00117308 */ /* 0x000e220000001800 */
[----:B------:R-:W-:Y:S01]  /*0a30*/  IADD3 R16, PT, PT, R15, 0x300402, RZ ;  /* 0x003004020f107810 */ /* 0x000fe20007ffe0ff */
[----:B------:R-:W-:Y:S03]  /*0a40*/  BSSY.RECONVERGENT B2, `(.L_x_23) ;  /* 0x000000e000027945 */ /* 0x000fe60003800200 */
[----:B------:R-:W-:Y:S02]  /*0a50*/  FSETP.GEU.AND P1, PT, |R16|, 5.8789094863358348022e-39, PT ;  /* 0x004004021000780b */ /* 0x000fe40003f2e200 */
        /* <DEDUP_REMOVED lines=8> */
[----:B------:R-:W-:Y:S01]  /*0ae0*/  MOV R14, 0xb20 ;  /* 0x00000b20000e7802 */ /* 0x000fe20000000f00 */
[----:B------:R-:W-:Y:S02]  /*0af0*/  IMAD.MOV.U32 R3, RZ, RZ, R15 ;  /* 0x000000ffff037224 */ /* 0x000fe400078e000f */
[----:B------:R-:W-:-:S07]  /*0b00*/  VIADD R16, R16, 0xfff00000 ;  /* 0xfff0000010107836 */ /* 0x000fce0000000000 */
[----:B------:R-:W-:Y:S05]  /*0b10*/  CALL.REL.NOINC `($__internal_0_$__cuda_sm20_dblrcp_rn_slowpath_v3) ;  /* 0x0000000c00a87944 */ /* 0x000fea0003c00000 */
.L_x_24:
[----:B------:R-:W-:Y:S05]  /*0b20*/  BSYNC.RECONVERGENT B2 ;  /* 0x0000000000027941 */ /* 0x000fea0003800200 */
.L_x_23:
        /* <DEDUP_REMOVED lines=15> */
[----:B------:R0:W2:Y:S02]  /*0c20*/  F2F.F32.F64 R32, R18 ;  /* 0x0000001200207310 */ /* 0x0000a40000301000 */
.L_x_21:
[----:B------:R-:W-:Y:S05]  /*0c30*/  BSYNC.RECONVERGENT B1 ;  /* 0x0000000000017941 */ /* 0x000fea0003800200 */
.L_x_20:
        /* <DEDUP_REMOVED lines=10> */
[----:B------:R-:W-:Y:S02]  /*0ce0*/  MOV R3, R13 ;  /* 0x0000000d00037202 */ /* 0x000fe40000000f00 */
[----:B------:R-:W-:-:S09]  /*0cf0*/  MOV R36, 0xd10 ;  /* 0x00000d1000247802 */ /* 0x000fd20000000f00 */
[----:B01234-:R-:W-:Y:S05]  /*0d00*/  CALL.REL.NOINC `($_Z20Eout_Ein_calculationPfS_S_S_S_S_S_S_iii$__internal_accurate_pow) ;  /* 0x0000000c00c87944 */ /* 0x01ffea0003c00000 */
[----:B------:R-:W-:Y:S05]  /*0d10*/  BSYNC.RECONVERGENT B0 ;  /* 0x0000000000007941 */ /* 0x000fea0003800200 */
.L_x_27:
        /* <DEDUP_REMOVED lines=16> */
.L_x_29:
[----:B------:R-:W-:Y:S05]  /*0e20*/  BSYNC.RECONVERGENT B2 ;  /* 0x0000000000027941 */ /* 0x000fea0003800200 */
.L_x_28:
[----:B------:R-:W2:Y:S04]  /*0e30*/  LDG.E R6, desc[UR10][R6.64+0xc] ;  /* 0x00000c0a06067981 */ /* 0x000ea8000c1e1900 */
[----:B------:R-:W2:Y:S04]  /*0e40*/  LDG.E R15, desc[UR10][R8.64] ;  /* 0x0000000a080f7981 */ /* 0x000ea8000c1e1900 */
[----:B------:R-:W3:Y:S01]  /*0e50*/  LDG.E R3, desc[UR10][R10.64] ;  /* 0x0000000a0a037981 */ /* 0x000ee2000c1e1900 */
[----:B------:R-:W-:Y:S01]  /*0e60*/  FSEL R18, R20, RZ, P3 ;  /* 0x000000ff14127208 */ /* 0x000fe20001800000 */
[----:B------:R-:W-:Y:S01]  /*0e70*/  F2F.F64.F32 R22, R32 ;  /* 0x0000002000167310 */ /* 0x000fe20000201800 */
[----:B------:R-:W-:Y:S01]  /*0e80*/  FSEL R19, R21, 1.875, P3 ;  /* 0x3ff0000015137808 */ /* 0x000fe20001800000 */
[C---:B--2---:R-:W-:Y:S01]  /*0e90*/  FADD R15, R6.reuse, -R15 ;  /* 0x8000000f060f7221 */ /* 0x044fe20000000000 */
[----:B---3--:R-:W-:-:S05]  /*0ea0*/  FADD R3, R6, -R3 ;  /* 0x8000000306037221 */ /* 0x008fca0000000000 */
[----:B------:R-:W-:Y:S08]  /*0eb0*/  F2F.F64.F32 R14, R15 ;  /* 0x0000000f000e7310 */ /* 0x000ff00000201800 */
[----:B------:R-:W0:Y:S02]  /*0ec0*/  F2F.F64.F32 R16, R3 ;  /* 0x0000000300107310 */ /* 0x000e240000201800 */
[----:B0-----:R-:W-:-:S02]  /*0ed0*/  DMUL R20, R18, R16 ;  /* 0x0000001012147228 */ /* 0x001fc40000000000 */
[----:B------:R-:W-:-:S06]  /*0ee0*/  DMUL R18, R18, R14 ;  /* 0x0000000e12127228 */ /* 0x000fcc0000000000 */
[----:B------:R-:W-:Y:S02]  /*0ef0*/  DFMA R20, R16, R20, R30 ;  /* 0x000000141014722b */ /* 0x000fe4000000001e */
[----:B------:R-:W-:-:S04]  /*0f00*/  DFMA R18, R14, R18, R22 ;  /* 0x000000120e12722b */ /* 0x000fc80000000016 */
[----:B------:R0:W1:Y:S08]  /*0f10*/  F2F.F32.F64 R17, R20 ;  /* 0x0000001400117310 */ /* 0x0000700000301000 */
[----:B------:R0:W2:Y:S02]  /*0f20*/  F2F.F32.F64 R32, R18 ;  /* 0x0000001200207310 */ /* 0x0000a40000301000 */
.L_x_26:
[----:B------:R-:W-:Y:S05]  /*0f30*/  BSYNC.RECONVERGENT B1 ;  /* 0x0000000000017941 */ /* 0x000fea0003800200 */
.L_x_25:
[----:B------:R-:W-:Y:S01]  /*0f40*/  VIADD R2, R2, 0x4 ;  /* 0x0000000402027836 */ /* 0x000fe20000000000 */
[----:B------:R-:W-:Y:S01]  /*0f50*/  IADD3 R0, PT, PT, R0, 0x4, RZ ;  /* 0x0000000400007810 */ /* 0x000fe20007ffe0ff */
[----:B------:R-:W-:Y:S01]  /*0f60*/  UIADD3 UR7, UPT, UPT, UR7, 0x4, URZ ;  /* 0x0000000407077890 */ /* 0x000fe2000fffe0ff */
[----:B------:R-:W-:Y:S11]  /*0f70*/  BRA.U UP1, `(.L_x_30) ;  /* 0xfffffff101e47547 */ /* 0x000ff6000b83ffff */
[----:B------:R-:W-:-:S12]  /*0f80*/  UIADD3 UR6, UPT, UPT, UR7, -0x1, URZ ;  /* 0xffffffff07067890 */ /* 0x000fd8000fffe0ff */
.L_x_9:
[----:B------:R-:W5:Y:S02]  /*0f90*/  LDCU UR7, c[0x0][0x3c8] ;  /* 0x00007900ff0777ac */ /* 0x000f640008000800 */
[----:B-----5:R-:W-:-:S09]  /*0fa0*/  ULOP3.LUT UP1, URZ, UR7, 0x1, URZ, 0xc0, !UPT ;  /* 0x0000000107ff7892 */ /* 0x020fd2000f82c0ff */
[----:B------:R-:W-:Y:S05]  /*0fb0*/  BRA.U !UP1, `(.L_x_31) ;  /* 0x0000000509807547 */ /* 0x000fea000b800000 */
[----:B------:R-:W5:Y:S01]  /*0fc0*/  LDCU UR7, c[0x0][0x3c0] ;  /* 0x00007800ff0777ac */ /* 0x000f620008000800 */
[----:B------:R-:W-:Y:S01]  /*0fd0*/  VIADD R35, R33, UR6 ;  /* 0x0000000621237c36 */ /* 0x000fe20008000000 */
[----:B------:R-:W0:Y:S01]  /*0fe0*/  LDC.64 R30, c[0x0][0x3a0] ;  /* 0x0000e800ff1e7b82 */ /* 0x000e220000000a00 */
[----:B------:R-:W-:Y:S03]  /*0ff0*/  BSSY.RECONVERGENT B1, `(.L_x_32) ;  /* 0x000002d000017945 */ /* 0x000fe60003800200 */
[----:B-----5:R-:W-:Y:S01]  /*1000*/  ISETP.GE.AND P1, PT, R35, UR7, PT ;  /* 0x0000000723007c0c */ /* 0x020fe2000bf26270 */
[----:B------:R-:W-:-:S03]  /*1010*/  IMAD R3, R4, UR7, R35 ;  /* 0x0000000704037c24 */ /* 0x000fc6000f8e0223 */
[----:B------:R-:W-:-:S04]  /*1020*/  ISETP.GT.AND P1, PT, R35, -0x1, !P1 ;  /* 0xffffffff2300780c */ /* 0x000fc80004f24270 */
[----:B------:R-:W-:Y:S01]  /*1030*/  PLOP3.LUT P1, PT, P0, P1, PT, 0x80, 0x8 ;  /* 0x000000000008781c */ /* 0x000fe20000723070 */
[----:B0-----:R-:W-:-:S12]  /*1040*/  IMAD.WIDE R30, R3, 0x4, R30 ;  /* 0x00000004031e7825 */ /* 0x001fd800078e021e */
[----:B------:R-:W-:Y:S05]  /*1050*/  @!P1 BRA `(.L_x_33) ;  /* 0x0000000000989947 */ /* 0x000fea0003800000 */
[----:B-1--4-:R0:W1:Y:S01]  /*1060*/  F2F.F64.F32 R6, R17 ;  /* 0x0000001100067310 */ /* 0x0120620000201800 */
[----:B------:R-:W-:Y:S01]  /*1070*/  BSSY.RECONVERGENT B0, `(.L_x_34) ;  /* 0x0000005000007945 */ /* 0x000fe20003800200 */
[----:B------:R-:W-:Y:S01]  /*1080*/  IMAD.MOV.U32 R16, RZ, RZ, R12 ;  /* 0x000000ffff107224 */ /* 0x000fe200078e000c */
[----:B------:R-:W-:Y:S01]  /*1090*/  MOV R36, 0x10c0 ;  /* 0x000010c000247802 */ /* 0x000fe20000000f00 */
[----:B------:R-:W-:-:S07]  /*10a0*/  IMAD.MOV.U32 R3, RZ, RZ, R13 ;  /* 0x000000ffff037224 */ /* 0x000fce00078e000d */
[----:B0123--:R-:W-:Y:S05]  /*10b0*/  CALL.REL.NOINC `($_Z20Eout_Ein_calculationPfS_S_S_S_S_S_S_iii$__internal_accurate_pow) ;  /* 0x0000000800dc7944 */ /* 0x00ffea0003c00000 */
[----:B------:R-:W-:Y:S05]  /*10c0*/  BSYNC.RECONVERGENT B0 ;  /* 0x0000000000007941 */ /* 0x000fea0003800200 */
.L_x_34:
        /* <DEDUP_REMOVED lines=16> */
.L_x_36:
[----:B------:R-:W-:Y:S05]  /*11d0*/  BSYNC.RECONVERGENT B2 ;  /* 0x0000000000027941 */ /* 0x000fea0003800200 */
.L_x_35:
[----:B------:R-:W2:Y:S04]  /*11e0*/  LDG.E R0, desc[UR10][R30.64] ;  /* 0x0000000a1e007981 */ /* 0x000ea8000c1e1900 */
[----:B------:R-:W2:Y:S04]  /*11f0*/  LDG.E R3, desc[UR10][R10.64] ;  /* 0x0000000a0a037981 */ /* 0x000ea8000c1e1900 */
[----:B------:R-:W3:Y:S01]  /*1200*/  LDG.E R17, desc[UR10][R8.64] ;  /* 0x0000000a08117981 */ /* 0x000ee2000c1e1900 */
[----:B------:R-:W-:Y:S01]  /*1210*/  F2F.F64.F32 R18, R32 ;  /* 0x0000002000127310 */ /* 0x000fe20000201800 */
[C---:B--2---:R-:W-:Y:S01]  /*1220*/  FADD R14, R0.reuse, -R3 ;  /* 0x80000003000e7221 */ /* 0x044fe20000000000 */
[----:B---3--:R-:W-:-:S06]  /*1230*/  FADD R2, R0, -R17 ;  /* 0x8000001100027221 */ /* 0x008fcc0000000000 */
[----:B------:R-:W0:Y:S08]  /*1240*/  F2F.F64.F32 R14, R14 ;  /* 0x0000000e000e7310 */ /* 0x000e300000201800 */
[----:B------:R-:W1:Y:S01]  /*1250*/  F2F.F64.F32 R2, R2 ;  /* 0x0000000200027310 */ /* 0x000e620000201800 */
[-C--:B0-----:R-:W-:Y:S02]  /*1260*/  DMUL R16, R14, R20.reuse ;  /* 0x000000140e107228 */ /* 0x081fe40000000000 */
[----:B-1----:R-:W-:-:S06]  /*1270*/  DMUL R20, R2, R20 ;  /* 0x0000001402147228 */ /* 0x002fcc0000000000 */
[----:B------:R-:W-:Y:S02]  /*1280*/  DFMA R6, R14, R16, R6 ;  /* 0x000000100e06722b */ /* 0x000fe40000000006 */
[----:B------:R-:W-:-:S04]  /*1290*/  DFMA R20, R2, R20, R18 ;  /* 0x000000140214722b */ /* 0x000fc80000000012 */
[----:B------:R0:W1:Y:S08]  /*12a0*/  F2F.F32.F64 R17, R6 ;  /* 0x0000000600117310 */ /* 0x0000700000301000 */
[----:B------:R0:W2:Y:S02]  /*12b0*/  F2F.F32.F64 R32, R20 ;  /* 0x0000001400207310 */ /* 0x0000a40000301000 */
.L_x_33:
[----:B------:R-:W-:Y:S05]  /*12c0*/  BSYNC.RECONVERGENT B1 ;  /* 0x0000000000017941 */ /* 0x000fea0003800200 */
.L_x_32:
[----:B------:R-:W5:Y:S01]  /*12d0*/  LDCU UR7, c[0x0][0x3c0] ;  /* 0x00007800ff0777ac */ /* 0x000f620008000800 */
[----:B------:R-:W-:Y:S01]  /*12e0*/  VIADD R35, R35, 0x1 ;  /* 0x0000000123237836 */ /* 0x000fe20000000000 */
[----:B------:R-:W-:Y:S04]  /*12f0*/  BSSY.RECONVERGENT B1, `(.L_x_37) ;  /* 0x000002b000017945 */ /* 0x000fe80003800200 */
[----:B-----5:R-:W-:-:S04]  /*1300*/  ISETP.GE.AND P1, PT, R35, UR7, PT ;  /* 0x0000000723007c0c */ /* 0x020fc8000bf26270 */
[----:B------:R-:W-:-:S04]  /*1310*/  ISETP.GT.AND P1, PT, R35, -0x1, !P1 ;  /* 0xffffffff2300780c */ /* 0x000fc80004f24270 */
[----:B------:R-:W-:-:S13]  /*1320*/  PLOP3.LUT P1, PT, P0, P1, PT, 0x80, 0x8 ;  /* 0x000000000008781c */ /* 0x000fda0000723070 */
[----:B------:R-:W-:Y:S05]  /*1330*/  @!P1 BRA `(.L_x_38) ;  /* 0x0000000000989947 */ /* 0x000fea0003800000 */
[----:B01--4-:R0:W1:Y:S01]  /*1340*/  F2F.F64.F32 R6, R17 ;  /* 0x0000001100067310 */ /* 0x0130620000201800 */
[----:B------:R-:W-:Y:S01]  /*1350*/  BSSY.RECONVERGENT B0, `(.L_x_39) ;  /* 0x0000005000007945 */ /* 0x000fe20003800200 */
[----:B------:R-:W-:Y:S01]  /*1360*/  IMAD.MOV.U32 R16, RZ, RZ, R12 ;  /* 0x000000ffff107224 */ /* 0x000fe200078e000c */
[----:B------:R-:W-:Y:S02]  /*1370*/  MOV R3, R13 ;  /* 0x0000000d00037202 */ /* 0x000fe40000000f00 */
[----:B------:R-:W-:-:S07]  /*1380*/  MOV R36, 0x13a0 ;  /* 0x000013a000247802 */ /* 0x000fce0000000f00 */
[----:B0123--:R-:W-:Y:S05]  /*1390*/  CALL.REL.NOINC `($_Z20Eout_Ein_calculationPfS_S_S_S_S_S_S_iii$__internal_accurate_pow) ;  /* 0x0000000800247944 */ /* 0x00ffea0003c00000 */
[----:B------:R-:W-:Y:S05]  /*13a0*/  BSYNC.RECONVERGENT B0 ;  /* 0x0000000000007941 */ /* 0x000fea0003800200 */
.L_x_39:
        /* <DEDUP_REMOVED lines=16> */
.L_x_41:
[----:B------:R-:W-:Y:S05]  /*14b0*/  BSYNC.RECONVERGENT B2 ;  /* 0x0000000000027941 */ /* 0x000fea0003800200 */
.L_x_40:
        /* <DEDUP_REMOVED lines=14> */
.L_x_38:
[----:B------:R-:W-:Y:S05]  /*15a0*/  BSYNC.RECONVERGENT B1 ;  /* 0x0000000000017941 */ /* 0x000fea0003800200 */
.L_x_37:
[----:B------:R-:W-:-:S12]  /*15b0*/  UIADD3 UR6, UPT, UPT, UR6, 0x2, URZ ;  /* 0x0000000206067890 */ /* 0x000fd8000fffe0ff */
.L_x_31:
[----:B------:R-:W5:Y:S01]  /*15c0*/  LDCU UR7, c[0x0][0x3c0] ;  /* 0x00007800ff0777ac */ /* 0x000f620008000800 */
[----:B------:R-:W-:Y:S01]  /*15d0*/  IADD3 R31, PT, PT, R33, UR6, RZ ;  /* 0x00000006211f7c10 */ /* 0x000fe2000fffe0ff */
[----:B------:R-:W-:Y:S03]  /*15e0*/  BSSY.RECONVERGENT B1, `(.L_x_42) ;  /* 0x0000033000017945 */ /* 0x000fe60003800200 */
[----:B-----5:R-:W-:-:S04]  /*15f0*/  ISETP.GE.AND P1, PT, R31, UR7, PT ;  /* 0x000000071f007c0c */ /* 0x020fc8000bf26270 */
[----:B------:R-:W-:-:S04]  /*1600*/  ISETP.GT.AND P1, PT, R31, -0x1, !P1 ;  /* 0xffffffff1f00780c */ /* 0x000fc80004f24270 */
[----:B------:R-:W-:-:S13]  /*1610*/  PLOP3.LUT P1, PT, P0, P1, PT, 0x80, 0x8 ;  /* 0x000000000008781c */ /* 0x000fda0000723070 */
[----:B------:R-:W-:Y:S05]  /*1620*/  @!P1 BRA `(.L_x_43) ;  /* 0x0000000000b89947 */ /* 0x000fea0003800000 */
[----:B------:R-:W5:Y:S01]  /*1630*/  LDCU UR6, c[0x0][0x3c8] ;  /* 0x00007900ff0677ac */ /* 0x000f620008000800 */
[----:B01--4-:R0:W1:Y:S01]  /*1640*/  F2F.F64.F32 R6, R17 ;  /* 0x0000001100067310 */ /* 0x0130620000201800 */
[----:B------:R-:W-:Y:S01]  /*1650*/  BSSY.RECONVERGENT B0, `(.L_x_44) ;  /* 0x0000006000007945 */ /* 0x000fe20003800200 */
[----:B------:R-:W-:Y:S01]  /*1660*/  IMAD.MOV.U32 R16, RZ, RZ, R12 ;  /* 0x000000ffff107224 */ /* 0x000fe200078e000c */
[----:B------:R-:W-:Y:S01]  /*1670*/  MOV R36, 0x16b0 ;  /* 0x000016b000247802 */ /* 0x000fe20000000f00 */
[----:B------:R-:W-:Y:S01]  /*1680*/  IMAD.MOV.U32 R3, RZ, RZ, R13 ;  /* 0x000000ffff037224 */ /* 0x000fe200078e000d */
[----:B01---5:R-:W-:-:S13]  /*1690*/  ISETP.NE.AND P0, PT, RZ, UR6, PT ;  /* 0x00000006ff007c0c */ /* 0x023fda000bf05270 */
[----:B--23--:R-:W-:Y:S05]  /*16a0*/  CALL.REL.NOINC `($_Z20Eout_Ein_calculationPfS_S_S_S_S_S_S_iii$__internal_accurate_pow) ;  /* 0x0000000400607944 */ /* 0x00cfea0003c00000 */
[----:B------:R-:W-:Y:S05]  /*16b0*/  BSYNC.RECONVERGENT B0 ;  /* 0x0000000000007941 */ /* 0x000fea0003800200 */
.L_x_44:
        /* <DEDUP_REMOVED lines=16> */
.L_x_46:
[----:B------:R-:W-:Y:S05]  /*17c0*/  BSYNC.RECONVERGENT B2 ;  /* 0x0000000000027941 */ /* 0x000fea0003800200 */
.L_x_45:
[----:B------:R-:W0:Y:S01]  /*17d0*/  LDC.64 R14, c[0x0][0x3a0] ;  /* 0x0000e800ff0e7b82 */ /* 0x000e220000000a00 */
[----:B------:R-:W1:Y:S01]  /*17e0*/  LDCU UR6, c[0x0][0x3c0] ;  /* 0x00007800ff0677ac */ /* 0x000e620008000800 */
[----:B------:R-:W2:Y:S04]  /*17f0*/  LDG.E R3, desc[UR10][R10.64] ;  /* 0x0000000a0a037981 */ /* 0x000ea8000c1e1900 */
[----:B------:R-:W3:Y:S01]  /*1800*/  LDG.E R19, desc[UR10][R8.64] ;  /* 0x0000000a08137981 */ /* 0x000ee2000c1e1900 */
[----:B-1----:R-:W-:-:S04]  /*1810*/  IMAD R31, R4, UR6, R31 ;  /* 0x00000006041f7c24 */ /* 0x002fc8000f8e021f */
[----:B0-----:R-:W-:-:S06]  /*1820*/  IMAD.WIDE R14, R31, 0x4, R14 ;  /* 0x000000041f0e7825 */ /* 0x001fcc00078e020e */
[----:B------:R-:W2:Y:S01]  /*1830*/  LDG.E R14, desc[UR10][R14.64] ;  /* 0x0000000a0e0e7981 */ /* 0x000ea2000c1e1900 */
[----:B------:R-:W-:Y:S01]  /*1840*/  FSEL R2, R20, RZ, P0 ;  /* 0x000000ff14027208 */ /* 0x000fe20000000000 */
[C---:B--2---:R-:W-:Y:S01]  /*1850*/  FADD R16, R14.reuse, -R3 ;  /* 0x800000030e107221 */ /* 0x044fe20000000000 */
[----:B---3--:R-:W-:-:S05]  /*1860*/  FADD R22, R14, -R19 ;  /* 0x800000130e167221 */ /* 0x008fca0000000000 */
[----:B------:R-:W0:Y:S01]  /*1870*/  F2F.F64.F32 R16, R16 ;  /* 0x0000001000107310 */ /* 0x000e220000201800 */
[----:B------:R-:W-:-:S07]  /*1880*/  FSEL R3, R21, 1.875, P0 ;  /* 0x3ff0000015037808 */ /* 0x000fce0000000000 */
[----:B------:R-:W1:Y:S08]  /*1890*/  F2F.F64.F32 R22, R22 ;  /* 0x0000001600167310 */ /* 0x000e700000201800 */
[----:B------:R-:W2:Y:S01]  /*18a0*/  F2F.F64.F32 R20, R32 ;  /* 0x0000002000147310 */ /* 0x000ea20000201800 */
[C---:B0-----:R-:W-:Y:S02]  /*18b0*/  DMUL R18, R2.reuse, R16 ;  /* 0x0000001002127228 */ /* 0x041fe40000000000 */
[----:B-1----:R-:W-:-:S06]  /*18c0*/  DMUL R2, R2, R22 ;  /* 0x0000001602027228 */ /* 0x002fcc0000000000 */
[----:B------:R-:W-:Y:S02]  /*18d0*/  DFMA R6, R16, R18, R6 ;  /* 0x000000121006722b */ /* 0x000fe40000000006 */
[----:B--2---:R-:W-:-:S04]  /*18e0*/  DFMA R2, R22, R2, R20 ;  /* 0x000000021602722b */ /* 0x004fc80000000014 */
[----:B------:R0:W1:Y:S08]  /*18f0*/  F2F.F32.F64 R17, R6 ;  /* 0x0000000600117310 */ /* 0x0000700000301000 */
[----:B------:R0:W2:Y:S02]  /*1900*/  F2F.F32.F64 R32, R2 ;  /* 0x0000000200207310 */ /* 0x0000a40000301000 */
.L_x_43:
[----:B------:R-:W-:Y:S05]  /*1910*/  BSYNC.RECONVERGENT B1 ;  /* 0x0000000000017941 */ /* 0x000fea0003800200 */
.L_x_42:
[----:B------:R-:W-:Y:S05]  /*1920*/  BRA.U UP0, `(.L_x_47) ;  /* 0xffffffe900307547 */ /* 0x000fea000b83ffff */
.L_x_8:
[----:B0-----:R-:W0:Y:S01]  /*1930*/  LDC.64 R2, c[0x0][0x380] ;  /* 0x0000e000ff027b82 */ /* 0x001e220000000a00 */
[----:B------:R-:W5:Y:S07]  /*1940*/  LDCU UR6, c[0x0][0x3c0] ;  /* 0x00007800ff0677ac */ /* 0x000f6e0008000800 */
[----:B------:R-:W3:Y:S01]  /*1950*/  LDC.64 R4, c[0x0][0x388] ;  /* 0x0000e200ff047b82 */ /* 0x000ee20000000a00 */
[----:B-----5:R-:W-:-:S04]  /*1960*/  IMAD R33, R34, UR6, R33 ;  /* 0x0000000622217c24 */ /* 0x020fc8000f8e0221 */
[----:B0-----:R-:W-:-:S05]  /*1970*/  IMAD.WIDE R2, R33, 0x4, R2 ;  /* 0x0000000421027825 */ /* 0x001fca00078e0202 */
[----:B-1--4-:R-:W-:Y:S01]  /*1980*/  STG.E desc[UR10][R2.64], R17 ;  /* 0x0000001102007986 */ /* 0x012fe2000c10190a */
[----:B---3--:R-:W-:-:S05]  /*1990*/  IMAD.WIDE R4, R33, 0x4, R4 ;  /* 0x0000000421047825 */ /* 0x008fca00078e0204 */
[----:B--2---:R-:W-:Y:S01]  /*19a0*/  STG.E desc[UR10][R4.64], R32 ;  /* 0x0000002004007986 */ /* 0x004fe2000c10190a */
[----:B------:R-:W-:Y:S05]  /*19b0*/  EXIT ;  /* 0x000000000000794d */ /* 0x000fea0003800000 */
        .weak           $__internal_0_$__cuda_sm20_dblrcp_rn_slowpath_v3
        .type           $__internal_0_$__cuda_sm20_dblrcp_rn_slowpath_v3,@function
        .size           $__internal_0_$__cuda_sm20_dblrcp_rn_slowpath_v3,($_Z20Eout_Ein_calculationPfS_S_S_S_S_S_S_iii$__internal_accurate_pow - $__internal_0_$__cuda_sm20_dblrcp_rn_slowpath_v3)
$__internal_0_$__cuda_sm20_dblrcp_rn_slowpath_v3:
[----:B------:R-:W-:Y:S01]  /*19c0*/  IMAD.MOV.U32 R19, RZ, RZ, R3 ;  /* 0x000000ffff137224 */ /* 0x000fe200078e0003 */
[----:B------:R-:W-:Y:S05]  /*19d0*/  BSSY.RECONVERGENT B0, `(.L_x_48) ;  /* 0x0000023000007945 */ /* 0x000fea0003800200 */
[----:B------:R-:W-:-:S14]  /*19e0*/  DSETP.GTU.AND P1, PT, |R18|, +INF , PT ;  /* 0x7ff000001200742a */ /* 0x000fdc0003f2c200 */
[----:B------:R-:W-:Y:S05]  /*19f0*/  @P1 BRA `(.L_x_49) ;  /* 0x0000000000781947 */ /* 0x000fea0003800000 */
[----:B------:R-:W-:-:S05]  /*1a00*/  LOP3.LUT R3, R3, 0x7fffffff, RZ, 0xc0, !PT ;  /* 0x7fffffff03037812 */ /* 0x000fca00078ec0ff */
[----:B------:R-:W-:-:S05]  /*1a10*/  VIADD R15, R3, 0xffffffff ;  /* 0xffffffff030f7836 */ /* 0x000fca0000000000 */
[----:B------:R-:W-:-:S13]  /*1a20*/  ISETP.GE.U32.AND P1, PT, R15, 0x7fefffff, PT ;  /* 0x7fefffff0f00780c */ /* 0x000fda0003f26070 */
[----:B------:R-:W-:Y:S01]  /*1a30*/  @P1 LOP3.LUT R21, R19, 0x7ff00000, RZ, 0x3c, !PT ;  /* 0x7ff0000013151812 */ /* 0x000fe200078e3cff */
[----:B------:R-:W-:Y:S01]  /*1a40*/  @P1 IMAD.MOV.U32 R20, RZ, RZ, RZ ;  /* 0x000000ffff141224 */ /* 0x000fe200078e00ff */
[----:B------:R-:W-:Y:S06]  /*1a50*/  @P1 BRA `(.L_x_50) ;  /* 0x0000000000681947 */ /* 0x000fec0003800000 */
[----:B------:R-:W-:-:S13]  /*1a60*/  ISETP.GE.U32.AND P1, PT, R3, 0x1000001, PT ;  /* 0x010000010300780c */ /* 0x000fda0003f26070 */
[----:B------:R-:W-:Y:S05]  /*1a70*/  @!P1 BRA `(.L_x_51) ;  /* 0x0000000000349947 */ /* 0x000fea0003800000 */
[----:B------:R-:W-:Y:S01]  /*1a80*/  IADD3 R21, PT, PT, R19, -0x3fe00000, RZ ;  /* 0xc020000013157810 */ /* 0x000fe20007ffe0ff */
[----:B------:R-:W-:-:S03]  /*1a90*/  IMAD.MOV.U32 R20, RZ, RZ, R18 ;  /* 0x000000ffff147224 */ /* 0x000fc600078e0012 */
[----:B------:R-:W0:Y:S03]  /*1aa0*/  MUFU.RCP64H R17, R21 ;  /* 0x0000001500117308 */ /* 0x000e260000001800 */
[----:B0-----:R-:W-:-:S08]  /*1ab0*/  DFMA R22, -R20, R16, 1 ;  /* 0x3ff000001416742b */ /* 0x001fd00000000110 */
[----:B------:R-:W-:-:S08]  /*1ac0*/  DFMA R22, R22, R22, R22 ;  /* 0x000000161616722b */ /* 0x000fd00000000016 */
[----:B------:R-:W-:-:S08]  /*1ad0*/  DFMA R22, R16, R22, R16 ;  /* 0x000000161016722b */ /* 0x000fd00000000010 */
[----:B------:R-:W-:-:S08]  /*1ae0*/  DFMA R16, -R20, R22, 1 ;  /* 0x3ff000001410742b */ /* 0x000fd00000000116 */
[----:B------:R-:W-:-:S08]  /*1af0*/  DFMA R16, R22, R16, R22 ;  /* 0x000000101610722b */ /* 0x000fd00000000016 */
[----:B------:R-:W-:-:S08]  /*1b00*/  DMUL R16, R16, 2.2250738585072013831e-308 ;  /* 0x0010000010107828 */ /* 0x000fd00000000000 */
[----:B------:R-:W-:-:S08]  /*1b10*/  DFMA R18, -R18, R16, 1 ;  /* 0x3ff000001212742b */ /* 0x000fd00000000110 */
[----:B------:R-:W-:-:S08]  /*1b20*/  DFMA R18, R18, R18, R18 ;  /* 0x000000121212722b */ /* 0x000fd00000000012 */
[----:B------:R-:W-:Y:S01]  /*1b30*/  DFMA R20, R16, R18, R16 ;  /* 0x000000121014722b */ /* 0x000fe20000000010 */
[----:B------:R-:W-:Y:S10]  /*1b40*/  BRA `(.L_x_50) ;  /* 0x00000000002c7947 */ /* 0x000ff40003800000 */
.L_x_51:
[----:B------:R-:W-:-:S06]  /*1b50*/  DMUL R18, R18, 8.11296384146066816958e+31 ;  /* 0x4690000012127828 */ /* 0x000fcc0000000000 */
[----:B------:R-:W0:Y:S02]  /*1b60*/  MUFU.RCP64H R17, R19 ;  /* 0x0000001300117308 */ /* 0x000e240000001800 */
[----:B0-----:R-:W-:-:S08]  /*1b70*/  DFMA R20, -R18, R16, 1 ;  /* 0x3ff000001214742b */ /* 0x001fd00000000110 */
[----:B------:R-:W-:-:S08]  /*1b80*/  DFMA R20, R20, R20, R20 ;  /* 0x000000141414722b */ /* 0x000fd00000000014 */
[----:B------:R-:W-:-:S08]  /*1b90*/  DFMA R20, R16, R20, R16 ;  /* 0x000000141014722b */ /* 0x000fd00000000010 */
[----:B------:R-:W-:-:S08]  /*1ba0*/  DFMA R16, -R18, R20, 1 ;  /* 0x3ff000001210742b */ /* 0x000fd00000000114 */
[----:B------:R-:W-:-:S08]  /*1bb0*/  DFMA R16, R20, R16, R20 ;  /* 0x000000101410722b */ /* 0x000fd00000000014 */
[----:B------:R-:W-:Y:S01]  /*1bc0*/  DMUL R20, R16, 8.11296384146066816958e+31 ;  /* 0x4690000010147828 */ /* 0x000fe20000000000 */
[----:B------:R-:W-:Y:S10]  /*1bd0*/  BRA `(.L_x_50) ;  /* 0x0000000000087947 */ /* 0x000ff40003800000 */
.L_x_49:
[----:B------:R-:W-:Y:S01]  /*1be0*/  LOP3.LUT R21, R19, 0x80000, RZ, 0xfc, !PT ;  /* 0x0008000013157812 */ /* 0x000fe200078efcff */
[----:B------:R-:W-:-:S07]  /*1bf0*/  IMAD.MOV.U32 R20, RZ, RZ, R18 ;  /* 0x000000ffff147224 */ /* 0x000fce00078e0012 */
.L_x_50:
[----:B------:R-:W-:Y:S05]  /*1c00*/  BSYNC.RECONVERGENT B0 ;  /* 0x0000000000007941 */ /* 0x000fea0003800200 */
.L_x_48:
[----:B------:R-:W-:-:S04]  /*1c10*/  IMAD.MOV.U32 R15, RZ, RZ, 0x0 ;  /* 0x00000000ff0f7424 */ /* 0x000fc800078e00ff */
[----:B------:R-:W-:Y:S05]  /*1c20*/  RET.REL.NODEC R14 `(_Z20Eout_Ein_calculationPfS_S_S_S_S_S_S_iii) ;  /* 0xffffffe00ef47950 */ /* 0x000fea0003c3ffff */
        .type           $_Z20Eout_Ein_calculationPfS_S_S_S_S_S_S_iii$__internal_accurate_pow,@function
        .size           $_Z20Eout_Ein_calculationPfS_S_S_S_S_S_S_iii$__internal_accurate_pow,(.L_x_55 - $_Z20Eout_Ein_calculationPfS_S_S_S_S_S_S_iii$__internal_accurate_pow)
$_Z20Eout_Ein_calculationPfS_S_S_S_S_S_S_iii$__internal_accurate_pow:
[----:B------:R-:W-:Y:S01]  /*1c30*/  ISETP.GT.U32.AND P1, PT, R3, 0xfffff, PT ;  /* 0x000fffff0300780c */ /* 0x000fe20003f24070 */
[--C-:B------:R-:W-:Y:S01]  /*1c40*/  IMAD.MOV.U32 R17, RZ, RZ, R3.reuse ;  /* 0x000000ffff117224 */ /* 0x100fe200078e0003 */
[----:B------:R-:W-:Y:S01]  /*1c50*/  UMOV UR12, 0x7d2cafe2 ;  /* 0x7d2cafe2000c7882 */ /* 0x000fe20000000000 */
[----:B------:R-:W-:Y:S01]  /*1c60*/  IMAD.MOV.U32 R20, RZ, RZ, 0x41ad3b5a ;  /* 0x41ad3b5aff147424 */ /* 0x000fe200078e00ff */
[----:B------:R-:W-:Y:S01]  /*1c70*/  UMOV UR13, 0x3eb0f5ff ;  /* 0x3eb0f5ff000d7882 */ /* 0x000fe20000000000 */
[----:B------:R-:W-:Y:S01]  /*1c80*/  IMAD.MOV.U32 R21, RZ, RZ, 0x3ed0f5d2 ;  /* 0x3ed0f5d2ff157424 */ /* 0x000fe200078e00ff */
[----:B------:R-:W-:Y:S01]  /*1c90*/  SHF.R.U32.HI R3, RZ, 0x14, R3 ;  /* 0x00000014ff037819 */ /* 0x000fe20000011603 */
[----:B------:R-:W-:Y:S01]  /*1ca0*/  UMOV UR14, 0x3b39803f ;  /* 0x3b39803f000e7882 */ /* 0x000fe20000000000 */
[----:B------:R-:W-:-:S05]  /*1cb0*/  UMOV UR15, 0x3c7abc9e ;  /* 0x3c7abc9e000f7882 */ /* 0x000fca0000000000 */
[----:B------:R-:W-:-:S10]  /*1cc0*/  @!P1 DMUL R14, R16, 1.80143985094819840000e+16 ;  /* 0x43500000100e9828 */ /* 0x000fd40000000000 */
[----:B------:R-:W-:Y:S01]  /*1cd0*/  @!P1 MOV R17, R15 ;  /* 0x0000000f00119202 */ /* 0x000fe20000000f00 */
[----:B------:R-:W-:Y:S01]  /*1ce0*/  @!P1 IMAD.MOV.U32 R16, RZ, RZ, R14 ;  /* 0x000000ffff109224 */ /* 0x000fe200078e000e */
[----:B------:R-:W-:Y:S02]  /*1cf0*/  @!P1 LEA.HI R3, R15, 0xffffffca, RZ, 0xc ;  /* 0xffffffca0f039811 */ /* 0x000fe400078f60ff */
[----:B------:R-:W-:Y:S01]  /*1d00*/  LOP3.LUT R17, R17, 0x800fffff, RZ, 0xc0, !PT ;  /* 0x800fffff11117812 */ /* 0x000fe200078ec0ff */
[----:B------:R-:W-:Y:S02]  /*1d10*/  IMAD.MOV.U32 R18, RZ, RZ, R16 ;  /* 0x000000ffff127224 */ /* 0x000fe400078e0010 */
[----:B------:R-:W-:Y:S01]  /*1d20*/  IMAD.MOV.U32 R16, RZ, RZ, RZ ;  /* 0x000000ffff107224 */ /* 0x000fe200078e00ff */
[----:B------:R-:W-:-:S04]  /*1d30*/  LOP3.LUT R17, R17, 0x3ff00000, RZ, 0xfc, !PT ;  /* 0x3ff0000011117812 */ /* 0x000fc800078efcff */
[----:B------:R-:W-:Y:S01]  /*1d40*/  ISETP.GE.U32.AND P2, PT, R17, 0x3ff6a09f, PT ;  /* 0x3ff6a09f1100780c */ /* 0x000fe20003f46070 */
[----:B------:R-:W-:-:S12]  /*1d50*/  IMAD.MOV.U32 R19, RZ, RZ, R17 ;  /* 0x000000ffff137224 */ /* 0x000fd800078e0011 */
[----:B------:R-:W-:-:S05]  /*1d60*/  @P2 VIADD R14, R19, 0xfff00000 ;  /* 0xfff00000130e2836 */ /* 0x000fca0000000000 */
[----:B------:R-:W-:-:S06]  /*1d70*/  @P2 MOV R19, R14 ;  /* 0x0000000e00132202 */ /* 0x000fcc0000000f00 */
[C---:B------:R-:W-:Y:S02]  /*1d80*/  DADD R24, R18.reuse, 1 ;  /* 0x3ff0000012187429 */ /* 0x040fe40000000000 */
[----:B------:R-:W-:-:S04]  /*1d90*/  DADD R18, R18, -1 ;  /* 0xbff0000012127429 */ /* 0x000fc80000000000 */
[----:B------:R-:W0:Y:S02]  /*1da0*/  MUFU.RCP64H R17, R25 ;  /* 0x0000001900117308 */ /* 0x000e240000001800 */
[----:B0-----:R-:W-:-:S08]  /*1db0*/  DFMA R22, -R24, R16, 1 ;  /* 0x3ff000001816742b */ /* 0x001fd00000000110 */
[----:B------:R-:W-:-:S08]  /*1dc0*/  DFMA R22, R22, R22, R22 ;  /* 0x000000161616722b */ /* 0x000fd00000000016 */
[----:B------:R-:W-:-:S08]  /*1dd0*/  DFMA R22, R16, R22, R16 ;  /* 0x000000161016722b */ /* 0x000fd00000000010 */
[----:B------:R-:W-:-:S08]  /*1de0*/  DMUL R16, R18, R22 ;  /* 0x0000001612107228 */ /* 0x000fd00000000000 */
[----:B------:R-:W-:-:S08]  /*1df0*/  DFMA R16, R18, R22, R16 ;  /* 0x000000161210722b */ /* 0x000fd00000000010 */
[----:B------:R-:W-:-:S08]  /*1e00*/  DMUL R28, R16, R16 ;  /* 0x00000010101c7228 */ /* 0x000fd00000000000 */
[----:B------:R-:W-:Y:S01]  /*1e10*/  DFMA R20, R28, UR12, R20 ;  /* 0x0000000c1c147c2b */ /* 0x000fe20008000014 */
[----:B------:R-:W-:Y:S01]  /*1e20*/  UMOV UR12, 0x75488a3f ;  /* 0x75488a3f000c7882 */ /* 0x000fe20000000000 */
[----:B------:R-:W-:-:S06]  /*1e30*/  UMOV UR13, 0x3ef3b20a ;  /* 0x3ef3b20a000d7882 */ /* 0x000fcc0000000000 */
[----:B------:R-:W-:Y:S01]  /*1e40*/  DFMA R26, R28, R20, UR12 ;  /* 0x0000000c1c1a7e2b */ /* 0x000fe20008000014 */
[----:B------:R-:W-:Y:S01]  /*1e50*/  UMOV UR12, 0xe4faecd5 ;  /* 0xe4faecd5000c7882 */ /* 0x000fe20000000000 */
[----:B------:R-:W-:Y:S01]  /*1e60*/  UMOV UR13, 0x3f1745cd ;  /* 0x3f1745cd000d7882 */ /* 0x000fe20000000000 */
[----:B------:R-:W-:-:S05]  /*1e70*/  DADD R20, R18, -R16 ;  /* 0x0000000012147229 */ /* 0x000fca0000000810 */
[----:B------:R-:W-:Y:S01]  /*1e80*/  DFMA R26, R28, R26, UR12 ;  /* 0x0000000c1c1a7e2b */ /* 0x000fe2000800001a */
[----:B------:R-:W-:Y:S01]  /*1e90*/  UMOV UR12, 0x258a578b ;  /* 0x258a578b000c7882 */ /* 0x000fe20000000000 */
[----:B------:R-:W-:Y:S01]  /*1ea0*/  UMOV UR13, 0x3f3c71c7 ;  /* 0x3f3c71c7000d7882 */ /* 0x000fe20000000000 */
[----:B------:R-:W-:-:S05]  /*1eb0*/  DADD R20, R20, R20 ;  /* 0x0000000014147229 */ /* 0x000fca0000000014 */
[----:B------:R-:W-:Y:S01]  /*1ec0*/  DFMA R26, R28, R26, UR12 ;  /* 0x0000000c1c1a7e2b */ /* 0x000fe2000800001a */
[----:B------:R-:W-:Y:S01]  /*1ed0*/  UMOV UR12, 0x9242b910 ;  /* 0x9242b910000c7882 */ /* 0x000fe20000000000 */
[----:B------:R-:W-:Y:S01]  /*1ee0*/  UMOV UR13, 0x3f624924 ;  /* 0x3f624924000d7882 */ /* 0x000fe20000000000 */
[----:B------:R-:W-:-:S05]  /*1ef0*/  DFMA R20, R18, -R16, R20 ;  /* 0x800000101214722b */ /* 0x000fca0000000014 */
[----:B------:R-:W-:Y:S01]  /*1f00*/  DFMA R26, R28, R26, UR12 ;  /* 0x0000000c1c1a7e2b */ /* 0x000fe2000800001a */
[----:B------:R-:W-:Y:S01]  /*1f10*/  UMOV UR12, 0x99999dfb ;  /* 0x99999dfb000c7882 */ /* 0x000fe20000000000 */
[----:B------:R-:W-:Y:S01]  /*1f20*/  UMOV UR13, 0x3f899999 ;  /* 0x3f899999000d7882 */ /* 0x000fe20000000000 */
[----:B------:R-:W-:Y:S02]  /*1f30*/  DMUL R20, R22, R20 ;  /* 0x0000001416147228 */ /* 0x000fe40000000000 */
[----:B------:R-:W-:-:S03]  /*1f40*/  DMUL R22, R16, R16 ;  /* 0x0000001010167228 */ /* 0x000fc60000000000 */
[----:B------:R-:W-:Y:S01]  /*1f50*/  DFMA R26, R28, R26, UR12 ;  /* 0x0000000c1c1a7e2b */ /* 0x000fe2000800001a */
[----:B------:R-:W-:Y:S01]  /*1f60*/  UMOV UR12, 0x55555555 ;  /* 0x55555555000c7882 */ /* 0x000fe20000000000 */
[----:B------:R-:W-:-:S03]  /*1f70*/  UMOV UR13, 0x3fb55555 ;  /* 0x3fb55555000d7882 */ /* 0x000fc60000000000 */
[----:B------:R-:W-:-:S03]  /*1f80*/  DMUL R14, R16, R22 ;  /* 0x00000016100e7228 */ /* 0x000fc60000000000 */
[----:B------:R-:W-:-:S08]  /*1f90*/  DFMA R18, R28, R26, UR12 ;  /* 0x0000000c1c127e2b */ /* 0x000fd0000800001a */
[----:B------:R-:W-:Y:S01]  /*1fa0*/  DADD R24, -R18, UR12 ;  /* 0x0000000c12187e29 */ /* 0x000fe20008000100 */
[----:B------:R-:W-:Y:S01]  /*1fb0*/  UMOV UR12, 0xb9e7b0 ;  /* 0x00b9e7b0000c7882 */ /* 0x000fe20000000000 */
[----:B------:R-:W-:-:S06]  /*1fc0*/  UMOV UR13, 0x3c46a4cb ;  /* 0x3c46a4cb000d7882 */ /* 0x000fcc0000000000 */
[----:B------:R-:W-:Y:S02]  /*1fd0*/  DFMA R24, R28, R26, R24 ;  /* 0x0000001a1c18722b */ /* 0x000fe40000000018 */
[----:B------:R-:W-:Y:S01]  /*1fe0*/  DFMA R26, R16, R16, -R22 ;  /* 0x00000010101a722b */ /* 0x000fe20000000816 */
[----:B------:R-:W-:Y:S01]  /*1ff0*/  VIADD R29, R21, 0x100000 ;  /* 0x00100000151d7836 */ /* 0x000fe20000000000 */
[----:B------:R-:W-:-:S06]  /*2000*/  MOV R28, R20 ;  /* 0x00000014001c7202 */ /* 0x000fcc0000000f00 */
[----:B------:R-:W-:Y:S02]  /*2010*/  DFMA R26, R16, R28, R26 ;  /* 0x0000001c101a722b */ /* 0x000fe4000000001a */
[----:B------:R-:W-:Y:S01]  /*2020*/  DADD R28, R24, -UR12 ;  /* 0x8000000c181c7e29 */ /* 0x000fe20008000000 */
[----:B------:R-:W-:Y:S01]  /*2030*/  UMOV UR12, 0x80000000 ;  /* 0x80000000000c7882 */ /* 0x000fe20000000000 */
[----:B------:R-:W-:Y:S01]  /*2040*/  DFMA R24, R16, R22, -R14 ;  /* 0x000000161018722b */ /* 0x000fe2000000080e */
[----:B------:R-:W-:-:S07]  /*2050*/  UMOV UR13, 0x43300000 ;  /* 0x43300000000d7882 */ /* 0x000fce0000000000 */
[----:B------:R-:W-:Y:S02]  /*2060*/  DFMA R24, R20, R22, R24 ;  /* 0x000000161418722b */ /* 0x000fe40000000018 */
[----:B------:R-:W-:-:S06]  /*2070*/  DADD R22, R18, R28 ;  /* 0x0000000012167229 */ /* 0x000fcc000000001c */
[----:B------:R-:W-:Y:S02]  /*2080*/  DFMA R24, R16, R26, R24 ;  /* 0x0000001a1018722b */ /* 0x000fe40000000018 */
[----:B------:R-:W-:Y:S02]  /*2090*/  DADD R26, R18, -R22 ;  /* 0x00000000121a7229 */ /* 0x000fe40000000816 */
[----:B------:R-:W-:-:S06]  /*20a0*/  DMUL R18, R22, R14 ;  /* 0x0000000e16127228 */ /* 0x000fcc0000000000 */
[----:B------:R-:W-:Y:S02]  /*20b0*/  DADD R28, R28, R26 ;  /* 0x000000001c1c7229 */ /* 0x000fe4000000001a */
[----:B------:R-:W-:-:S08]  /*20c0*/  DFMA R26, R22, R14, -R18 ;  /* 0x0000000e161a722b */ /* 0x000fd00000000812 */
[----:B------:R-:W-:-:S08]  /*20d0*/  DFMA R24, R22, R24, R26 ;  /* 0x000000181618722b */ /* 0x000fd0000000001a */
[----:B------:R-:W-:-:S08]  /*20e0*/  DFMA R28, R28, R14, R24 ;  /* 0x0000000e1c1c722b */ /* 0x000fd00000000018 */
[----:B------:R-:W-:-:S08]  /*20f0*/  DADD R14, R18, R28 ;  /* 0x00000000120e7229 */ /* 0x000fd0000000001c */
[--C-:B------:R-:W-:Y:S02]  /*2100*/  DADD R22, R16, R14.reuse ;  /* 0x0000000010167229 */ /* 0x100fe4000000000e */
[----:B------:R-:W-:-:S06]  /*2110*/  DADD R18, R18, -R14 ;  /* 0x0000000012127229 */ /* 0x000fcc000000080e */
[----:B------:R-:W-:Y:S02]  /*2120*/  DADD R16, R16, -R22 ;  /* 0x0000000010107229 */ /* 0x000fe40000000816 */
[----:B------:R-:W-:-:S06]  /*2130*/  DADD R18, R28, R18 ;  /* 0x000000001c127229 */ /* 0x000fcc0000000012 */
[----:B------:R-:W-:Y:S01]  /*2140*/  DADD R16, R14, R16 ;  /* 0x000000000e107229 */ /* 0x000fe20000000010 */
[C---:B------:R-:W-:Y:S02]  /*2150*/  VIADD R14, R3.reuse, 0xfffffc01 ;  /* 0xfffffc01030e7836 */ /* 0x040fe40000000000 */
[----:B------:R-:W-:Y:S02]  /*2160*/  @P2 VIADD R14, R3, 0xfffffc02 ;  /* 0xfffffc02030e2836 */ /* 0x000fe40000000000 */
[----:B------:R-:W-:-:S03]  /*2170*/  IMAD.MOV.U32 R15, RZ, RZ, 0x43300000 ;  /* 0x43300000ff0f7424 */ /* 0x000fc600078e00ff */
[----:B------:R-:W-:Y:S01]  /*2180*/  DADD R18, R18, R16 ;  /* 0x0000000012127229 */ /* 0x000fe20000000010 */
[----:B------:R-:W-:-:S06]  /*2190*/  LOP3.LUT R14, R14, 0x80000000, RZ, 0x3c, !PT ;  /* 0x800000000e0e7812 */ /* 0x000fcc00078e3cff */
[----:B------:R-:W-:Y:S01]  /*21a0*/  DADD R16, R14, -UR12 ;  /* 0x8000000c0e107e29 */ /* 0x000fe20008000000 */
[----:B------:R-:W-:Y:S01]  /*21b0*/  UMOV UR12, 0xfefa39ef ;  /* 0xfefa39ef000c7882 */ /* 0x000fe20000000000 */
[----:B------:R-:W-:Y:S01]  /*21c0*/  DADD R20, R20, R18 ;  /* 0x0000000014147229 */ /* 0x000fe20000000012 */
[----:B------:R-:W-:-:S07]  /*21d0*/  UMOV UR13, 0x3fe62e42 ;  /* 0x3fe62e42000d7882 */ /* 0x000fce0000000000 */
[----:B------:R-:W-:-:S08]  /*21e0*/  DADD R18, R22, R20 ;  /* 0x0000000016127229 */ /* 0x000fd00000000014 */
[--C-:B------:R-:W-:Y:S02]  /*21f0*/  DFMA R14, R16, UR12, R18.reuse ;  /* 0x0000000c100e7c2b */ /* 0x100fe40008000012 */
[----:B------:R-:W-:-:S06]  /*2200*/  DADD R24, R22, -R18 ;  /* 0x0000000016187229 */ /* 0x000fcc0000000812 */
[----:B------:R-:W-:Y:S02]  /*2210*/  DFMA R22, R16, -UR12, R14 ;  /* 0x8000000c10167c2b */ /* 0x000fe4000800000e */
[----:B------:R-:W-:-:S06]  /*2220*/  DADD R24, R20, R24 ;  /* 0x0000000014187229 */ /* 0x000fcc0000000018 */
[----:B------:R-:W-:-:S08]  /*2230*/  DADD R22, -R18, R22 ;  /* 0x0000000012167229 */ /* 0x000fd00000000116 */
[----:B------:R-:W-:-:S08]  /*2240*/  DADD R18, R24, -R22 ;  /* 0x0000000018127229 */ /* 0x000fd00000000816 */
[----:B------:R-:W-:-:S08]  /*2250*/  DFMA R18, R16, UR14, R18 ;  /* 0x0000000e10127c2b */ /* 0x000fd00008000012 */
[----:B------:R-:W-:-:S08]  /*2260*/  DADD R16, R14, R18 ;  /* 0x000000000e107229 */ /* 0x000fd00000000012 */
[----:B------:R-:W-:Y:S02]  /*2270*/  DADD R14, R14, -R16 ;  /* 0x000000000e0e7229 */ /* 0x000fe40000000810 */
[----:B------:R-:W-:-:S06]  /*2280*/  DMUL R20, R16, 2 ;  /* 0x4000000010147828 */ /* 0x000fcc0000000000 */
[----:B------:R-:W-:Y:S02]  /*2290*/  DADD R18, R18, R14 ;  /* 0x0000000012127229 */ /* 0x000fe4000000000e */
[----:B------:R-:W-:Y:S01]  /*22a0*/  DFMA R16, R16, 2, -R20 ;  /* 0x400000001010782b */ /* 0x000fe20000000814 */
[----:B------:R-:W-:Y:S01]  /*22b0*/  IMAD.MOV.U32 R14, RZ, RZ, 0x652b82fe ;  /* 0x652b82feff0e7424 */ /* 0x000fe200078e00ff */
[----:B------:R-:W-:-:S06]  /*22c0*/  MOV R15, 0x3ff71547 ;  /* 0x3ff71547000f7802 */ /* 0x000fcc0000000f00 */
[----:B------:R-:W-:-:S08]  /*22d0*/  DFMA R18, R18, 2, R16 ;  /* 0x400000001212782b */ /* 0x000fd00000000010 */
[----:B------:R-:W-:-:S08]  /*22e0*/  DADD R22, R20, R18 ;  /* 0x0000000014167229 */ /* 0x000fd00000000012 */
[----:B------:R-:W-:Y:S02]  /*22f0*/  DFMA R14, R22, R14, 6.75539944105574400000e+15 ;  /* 0x43380000160e742b */ /* 0x000fe4000000000e */
[----:B------:R-:W-:Y:S01]  /*2300*/  FSETP.GEU.AND P1, PT, |R23|, 4.1917929649353027344, PT ;  /* 0x4086232b1700780b */ /* 0x000fe20003f2e200 */
[----:B------:R-:W-:-:S05]  /*2310*/  DADD R20, R20, -R22 ;  /* 0x0000000014147229 */ /* 0x000fca0000000816 */
[----:B------:R-:W-:-:S03]  /*2320*/  DADD R16, R14, -6.75539944105574400000e+15 ;  /* 0xc33800000e107429 */ /* 0x000fc60000000000 */
[----:B------:R-:W-:-:S05]  /*2330*/  DADD R18, R18, R20 ;  /* 0x0000000012127229 */ /* 0x000fca0000000014 */
[----:B------:R-:W-:Y:S01]  /*2340*/  DFMA R24, R16, -UR12, R22 ;  /* 0x8000000c10187c2b */ /* 0x000fe20008000016 */
[----:B------:R-:W-:Y:S01]  /*2350*/  UMOV UR12, 0x3b39803f ;  /* 0x3b39803f000c7882 */ /* 0x000fe20000000000 */
[----:B------:R-:W-:-:S06]  /*2360*/  UMOV UR13, 0x3c7abc9e ;  /* 0x3c7abc9e000d7882 */ /* 0x000fcc0000000000 */
[----:B------:R-:W-:Y:S01]  /*2370*/  DFMA R24, R16, -UR12, R24 ;  /* 0x8000000c10187c2b */ /* 0x000fe20008000018 */
[----:B------:R-:W-:Y:S01]  /*2380*/  UMOV UR12, 0x69ce2bdf ;  /* 0x69ce2bdf000c7882 */ /* 0x000fe20000000000 */
[----:B------:R-:W-:Y:S01]  /*2390*/  IMAD.MOV.U32 R16, RZ, RZ, -0x35dec16 ;  /* 0xfca213eaff107424 */ /* 0x000fe200078e00ff */
[----:B------:R-:W-:Y:S01]  /*23a0*/  UMOV UR13, 0x3e5ade15 ;  /* 0x3e5ade15000d7882 */ /* 0x000fe20000000000 */
[----:B------:R-:W-:-:S06]  /*23b0*/  IMAD.MOV.U32 R17, RZ, RZ, 0x3e928af3 ;  /* 0x3e928af3ff117424 */ /* 0x000fcc00078e00ff */
[----:B------:R-:W-:Y:S01]  /*23c0*/  DFMA R16, R24, UR12, R16 ;  /* 0x0000000c18107c2b */ /* 0x000fe20008000010 */
[----:B------:R-:W-:Y:S01]  /*23d0*/  UMOV UR12, 0x62401315 ;  /* 0x62401315000c7882 */ /* 0x000fe20000000000 */
[----:B------:R-:W-:-:S06]  /*23e0*/  UMOV UR13, 0x3ec71dee ;  /* 0x3ec71dee000d7882 */ /* 0x000fcc0000000000 */
[----:B------:R-:W-:Y:S01]  /*23f0*/  DFMA R16, R24, R16, UR12 ;  /* 0x0000000c18107e2b */ /* 0x000fe20008000010 */
        /* <DEDUP_REMOVED lines=20> */
[----:B------:R-:W-:-:S08]  /*2540*/  DFMA R16, R24, R16, UR12 ;  /* 0x0000000c18107e2b */ /* 0x000fd00008000010 */
[----:B------:R-:W-:-:S08]  /*2550*/  DFMA R16, R24, R16, 1 ;  /* 0x3ff000001810742b */ /* 0x000fd00000000010 */
[----:B------:R-:W-:-:S10]  /*2560*/  DFMA R16, R24, R16, 1 ;  /* 0x3ff000001810742b */ /* 0x000fd40000000010 */
[----:B------:R-:W-:Y:S02]  /*2570*/  IMAD R21, R14, 0x100000, R17 ;  /* 0x001000000e157824 */ /* 0x000fe400078e0211 */
[----:B------:R-:W-:Y:S01]  /*2580*/  IMAD.MOV.U32 R20, RZ, RZ, R16 ;  /* 0x000000ffff147224 */ /* 0x000fe200078e0010 */
[----:B------:R-:W-:Y:S06]  /*2590*/  @!P1 BRA `(.L_x_52) ;  /* 0x0000000000309947 */ /* 0x000fec0003800000 */
[----:B------:R-:W-:Y:S01]  /*25a0*/  FSETP.GEU.AND P1, PT, |R23|, 4.2275390625, PT ;  /* 0x408748001700780b */ /* 0x000fe20003f2e200 */
[C---:B------:R-:W-:Y:S02]  /*25b0*/  DADD R20, R22.reuse, +INF ;  /* 0x7ff0000016147429 */ /* 0x040fe40000000000 */
[----:B------:R-:W-:-:S08]  /*25c0*/  DSETP.GEU.AND P2, PT, R22, RZ, PT ;  /* 0x000000ff1600722a */ /* 0x000fd00003f4e000 */
[----:B------:R-:W-:Y:S02]  /*25d0*/  FSEL R20, R20, RZ, P2 ;  /* 0x000000ff14147208 */ /* 0x000fe40001000000 */
[----:B------:R-:W-:Y:S02]  /*25e0*/  @!P1 LEA.HI R3, R14, R14, RZ, 0x1 ;  /* 0x0000000e0e039211 */ /* 0x000fe400078f08ff */
[----:B------:R-:W-:Y:S02]  /*25f0*/  FSEL R21, R21, RZ, P2 ;  /* 0x000000ff15157208 */ /* 0x000fe40001000000 */
[----:B------:R-:W-:-:S04]  /*2600*/  @!P1 SHF.R.S32.HI R3, RZ, 0x1, R3 ;  /* 0x00000001ff039819 */ /* 0x000fc80000011403 */
[----:B------:R-:W-:Y:S01]  /*2610*/  @!P1 IADD3 R14, PT, PT, R14, -R3, RZ ;  /* 0x800000030e0e9210 */ /* 0x000fe20007ffe0ff */
[----:B------:R-:W-:-:S03]  /*2620*/  @!P1 IMAD R17, R3, 0x100000, R17 ;  /* 0x0010000003119824 */ /* 0x000fc600078e0211 */
[----:B------:R-:W-:Y:S01]  /*2630*/  @!P1 LEA R15, R14, 0x3ff00000, 0x14 ;  /* 0x3ff000000e0f9811 */ /* 0x000fe200078ea0ff */
[----:B------:R-:W-:-:S06]  /*2640*/  @!P1 IMAD.MOV.U32 R14, RZ, RZ, RZ ;  /* 0x000000ffff0e9224 */ /* 0x000fcc00078e00ff */
[----:B------:R-:W-:-:S11]  /*2650*/  @!P1 DMUL R20, R16, R14 ;  /* 0x0000000e10149228 */ /* 0x000fd60000000000 */
.L_x_52:
[----:B------:R-:W-:Y:S01]  /*2660*/  DFMA R18, R18, R20, R20 ;  /* 0x000000141212722b */ /* 0x000fe20000000014 */
[----:B------:R-:W-:Y:S01]  /*2670*/  IMAD.MOV.U32 R37, RZ, RZ, 0x0 ;  /* 0x00000000ff257424 */ /* 0x000fe200078e00ff */
[----:B------:R-:W-:-:S08]  /*2680*/  DSETP.NEU.AND P1, PT, |R20|, +INF , PT ;  /* 0x7ff000001400742a */ /* 0x000fd00003f2d200 */
[----:B------:R-:W-:Y:S02]  /*2690*/  FSEL R14, R20, R18, !P1 ;  /* 0x00000012140e7208 */ /* 0x000fe40004800000 */
[----:B------:R-:W-:Y:S01]  /*26a0*/  FSEL R15, R21, R19, !P1 ;  /* 0x00000013150f7208 */ /* 0x000fe20004800000 */
[----:B------:R-:W-:Y:S06]  /*26b0*/  RET.REL.NODEC R36 `(_Z20Eout_Ein_calculationPfS_S_S_S_S_S_S_iii) ;  /* 0xffffffd824507950 */ /* 0x000fec0003c3ffff */
.L_x_53:
        /* <DEDUP_REMOVED lines=12> */
.L_x_55:


//--------------------- .nv.shared.reserved.0     --------------------------
	.section	.nv.shared.reserved.0,"aw",@nobits
	.weak		__nv_reservedSMEM_offset_0_alias
	.size		__nv_reservedSMEM_offset_0_alias, 0, 64
	.other		__nv_reservedSMEM_offset_0_alias,@"STO_CUDA_RESERVED_SHARED STV_DEFAULT"
__nv_reservedSMEM_offset_0_alias:
	.zero		0
	.zero		64


//--------------------- .nv.constant0._Z22Convolution__on_devicePfS_S_iiii --------------------------
	.section	.nv.constant0._Z22Convolution__on_devicePfS_S_iiii,"a",@progbits
	.sectionflags	@""
	.align	4
.nv.constant0._Z22Convolution__on_devicePfS_S_iiii:
	.zero		936


//--------------------- .nv.constant0._Z20Eout_Ein_calculationPfS_S_S_S_S_S_S_iii --------------------------
	.section	.nv.constant0._Z20Eout_Ein_calculationPfS_S_S_S_S_S_S_iii,"a",@progbits
	.sectionflags	@""
	.align	4
.nv.constant0._Z20Eout_Ein_calculationPfS_S_S_S_S_S_S_iii:
	.zero		972


//--------------------- SYMBOLS --------------------------

	.type		.nv.reservedSmem.offset0,@object
	.size		.nv.reservedSmem.offset0,0x4
